	.target	sm_90a

	.elftype	@"ET_EXEC"


//--------------------- .note.nv.tkinfo           --------------------------
	.section	.note.nv.tkinfo,"",@"SHT_NOTE"
	.sectionflags	@"SHF_NOTE_NV_TKINFO"
	.tkinfo
        /*0018*/ 	.word	0x00000002
        /*0030*/ 	.string	""
        /*0030*/ 	.string	"ptxas"
        /*0030*/ 	.string	"Cuda compilation tools, release 13.0, V13.0.88"
        /*0030*/ 	.string	"Build cuda_13.0.r13.0/compiler.36424714_0"
        /*0030*/ 	.string	"-arch sm_90a -m 64 "



//--------------------- .note.nv.cuinfo           --------------------------
	.section	.note.nv.cuinfo,"",@"SHT_NOTE"
	.sectionflags	@"SHF_NOTE_NV_CUINFO"
        /*0018*/ 	.short	0x0002
        /*001a*/ 	.short	0x005a
        /*001c*/ 	.short	0x0082
	.zero		2


//--------------------- .nv.info                  --------------------------
	.section	.nv.info,"",@"SHT_CUDA_INFO"
	.align	4


	//----- nvinfo : EIATTR_REGCOUNT
	.align		4
        /*0000*/ 	.byte	0x04, 0x2f
        /*0002*/ 	.short	(.L_12 - .L_11)
	.align		4
.L_11:
        /*0004*/ 	.word	index@(_ZN7cutlass13device_kernelIN5flash19enable_sm80_to_sm89INS1_16FlashAttnFwdSm80INS1_25CollectiveMainloopFwdSm80ILi4ELi1ELb0EN4cute5tupleIJNS5_1CILi128EEENS7_ILi64EEES8_EEELi128ENS_10bfloat16_tEfNS_4arch4Sm80ELb1ELb0ELb0ELb1ELb1ELb1ELb1ELb0EEENS1_21CollectiveEpilogueFwdINS6_IJS8_S8_S9_EEENS6_IJNS7_ILi1EEESH_SH_EEESB_SD_Li128ELb1ELb1ELb0ELb0EEENS1_19SingleTileSchedulerILb1ELb0ELb1ELi128EEEEEEEEEvNT_6ParamsE)
        /*0008*/ 	.word	0x00000004


	//----- nvinfo : EIATTR_FRAME_SIZE
	.align		4
.L_12:
        /*000c*/ 	.byte	0x04, 0x11
        /*000e*/ 	.short	(.L_14 - .L_13)
	.align		4
.L_13:
        /*0010*/ 	.word	index@(_ZN7cutlass13device_kernelIN5flash19enable_sm80_to_sm89INS1_16FlashAttnFwdSm80INS1_25CollectiveMainloopFwdSm80ILi4ELi1ELb0EN4cute5tupleIJNS5_1CILi128EEENS7_ILi64EEES8_EEELi128ENS_10bfloat16_tEfNS_4arch4Sm80ELb1ELb0ELb0ELb1ELb1ELb1ELb1ELb0EEENS1_21CollectiveEpilogueFwdINS6_IJS8_S8_S9_EEENS6_IJNS7_ILi1EEESH_SH_EEESB_SD_Li128ELb1ELb1ELb0ELb0EEENS1_19SingleTileSchedulerILb1ELb0ELb1ELi128EEEEEEEEEvNT_6ParamsE)
        /*0014*/ 	.word	0x00000000


	//----- nvinfo : EIATTR_REGCOUNT
	.align		4
.L_14:
        /*0018*/ 	.byte	0x04, 0x2f
        /*001a*/ 	.short	(.L_16 - .L_15)
	.align		4
.L_15:
        /*001c*/ 	.word	index@(_ZN7cutlass13device_kernelIN5flash19enable_sm80_to_sm89INS1_16FlashAttnFwdSm80INS1_25CollectiveMainloopFwdSm80ILi4ELi1ELb0EN4cute5tupleIJNS5_1CILi128EEENS7_ILi64EEES8_EEELi128ENS_10bfloat16_tEfNS_4arch4Sm80ELb1ELb0ELb0ELb1ELb1ELb0ELb1ELb0EEENS1_21CollectiveEpilogueFwdINS6_IJS8_S8_S9_EEENS6_IJNS7_ILi1EEESH_SH_EEESB_SD_Li128ELb1ELb1ELb0ELb0EEENS1_19SingleTileSchedulerILb1ELb0ELb1ELi128EEEEEEEEEvNT_6ParamsE)
        /*0020*/ 	.word	0x00000004


	//----- nvinfo : EIATTR_FRAME_SIZE
	.align		4
.L_16:
        /*0024*/ 	.byte	0x04, 0x11
        /*0026*/ 	.short	(.L_18 - .L_17)
	.align		4
.L_17:
        /*0028*/ 	.word	index@(_ZN7cutlass13device_kernelIN5flash19enable_sm80_to_sm89INS1_16FlashAttnFwdSm80INS1_25CollectiveMainloopFwdSm80ILi4ELi1ELb0EN4cute5tupleIJNS5_1CILi128EEENS7_ILi64EEES8_EEELi128ENS_10bfloat16_tEfNS_4arch4Sm80ELb1ELb0ELb0ELb1ELb1ELb0ELb1ELb0EEENS1_21CollectiveEpilogueFwdINS6_IJS8_S8_S9_EEENS6_IJNS7_ILi1EEESH_SH_EEESB_SD_Li128ELb1ELb1ELb0ELb0EEENS1_19SingleTileSchedulerILb1ELb0ELb1ELi128EEEEEEEEEvNT_6ParamsE)
        /*002c*/ 	.word	0x00000000


	//----- nvinfo : EIATTR_REGCOUNT
	.align		4
.L_18:
        /*0030*/ 	.byte	0x04, 0x2f
        /*0032*/ 	.short	(.L_20 - .L_19)
	.align		4
.L_19:
        /*0034*/ 	.word	index@(_ZN7cutlass13device_kernelIN5flash19enable_sm80_to_sm89INS1_16FlashAttnFwdSm80INS1_25CollectiveMainloopFwdSm80ILi4ELi1ELb0EN4cute5tupleIJNS5_1CILi128EEENS7_ILi64EEES8_EEELi128ENS_10bfloat16_tEfNS_4arch4Sm80ELb1ELb0ELb0ELb0ELb1ELb0ELb1ELb0EEENS1_21CollectiveEpilogueFwdINS6_IJS8_S8_S9_EEENS6_IJNS7_ILi1EEESH_SH_EEESB_SD_Li128ELb0ELb1ELb0ELb0EEENS1_30DynamicPersistentTileSchedulerILi128ELi128ELb0ELb1ELb0EEEEEEEEEvNT_6ParamsE)
        /*0038*/ 	.word	0x00000004


	//----- nvinfo : EIATTR_FRAME_SIZE
	.align		4
.L_20:
        /*003c*/ 	.byte	0x04, 0x11
        /*003e*/ 	.short	(.L_22 - .L_21)
	.align		4
.L_21:
        /*0040*/ 	.word	index@(_ZN7cutlass13device_kernelIN5flash19enable_sm80_to_sm89INS1_16FlashAttnFwdSm80INS1_25CollectiveMainloopFwdSm80ILi4ELi1ELb0EN4cute5tupleIJNS5_1CILi128EEENS7_ILi64EEES8_EEELi128ENS_10bfloat16_tEfNS_4arch4Sm80ELb1ELb0ELb0ELb0ELb1ELb0ELb1ELb0EEENS1_21CollectiveEpilogueFwdINS6_IJS8_S8_S9_EEENS6_IJNS7_ILi1EEESH_SH_EEESB_SD_Li128ELb0ELb1ELb0ELb0EEENS1_30DynamicPersistentTileSchedulerILi128ELi128ELb0ELb1ELb0EEEEEEEEEvNT_6ParamsE)
        /*0044*/ 	.word	0x00000000


	//----- nvinfo : EIATTR_REGCOUNT
	.align		4
.L_22:
        /*0048*/ 	.byte	0x04, 0x2f
        /*004a*/ 	.short	(.L_24 - .L_23)
	.align		4
.L_23:
        /*004c*/ 	.word	index@(_ZN7cutlass13device_kernelIN5flash19enable_sm80_to_sm89INS1_16FlashAttnFwdSm80INS1_25CollectiveMainloopFwdSm80ILi4ELi1ELb0EN4cute5tupleIJNS5_1CILi128EEENS7_ILi48EEES8_EEELi128ENS_10bfloat16_tEfNS_4arch4Sm80ELb0ELb1ELb0ELb1ELb1ELb1ELb1ELb0EEENS1_21CollectiveEpilogueFwdINS6_IJS8_S8_S9_EEENS6_IJNS7_ILi1EEESH_SH_EEESB_SD_Li128ELb1ELb1ELb0ELb0EEENS1_19SingleTileSchedulerILb1ELb0ELb1ELi128EEEEEEEEEvNT_6ParamsE)
        /*0050*/ 	.word	0x00000004


	//----- nvinfo : EIATTR_FRAME_SIZE
	.align		4
.L_24:
        /*0054*/ 	.byte	0x04, 0x11
        /*0056*/ 	.short	(.L_26 - .L_25)
	.align		4
.L_25:
        /*0058*/ 	.word	index@(_ZN7cutlass13device_kernelIN5flash19enable_sm80_to_sm89INS1_16FlashAttnFwdSm80INS1_25CollectiveMainloopFwdSm80ILi4ELi1ELb0EN4cute5tupleIJNS5_1CILi128EEENS7_ILi48EEES8_EEELi128ENS_10bfloat16_tEfNS_4arch4Sm80ELb0ELb1ELb0ELb1ELb1ELb1ELb1ELb0EEENS1_21CollectiveEpilogueFwdINS6_IJS8_S8_S9_EEENS6_IJNS7_ILi1EEESH_SH_EEESB_SD_Li128ELb1ELb1ELb0ELb0EEENS1_19SingleTileSchedulerILb1ELb0ELb1ELi128EEEEEEEEEvNT_6ParamsE)
        /*005c*/ 	.word	0x00000000


	//----- nvinfo : EIATTR_REGCOUNT
	.align		4
.L_26:
        /*0060*/ 	.byte	0x04, 0x2f
        /*0062*/ 	.short	(.L_28 - .L_27)
	.align		4
.L_27:
        /*0064*/ 	.word	index@(_ZN7cutlass13device_kernelIN5flash19enable_sm80_to_sm89INS1_16FlashAttnFwdSm80INS1_25CollectiveMainloopFwdSm80ILi4ELi1ELb0EN4cute5tupleIJNS5_1CILi128EEENS7_ILi48EEES8_EEELi128ENS_10bfloat16_tEfNS_4arch4Sm80ELb0ELb1ELb0ELb1ELb1ELb0ELb1ELb0EEENS1_21CollectiveEpilogueFwdINS6_IJS8_S8_S9_EEENS6_IJNS7_ILi1EEESH_SH_EEESB_SD_Li128ELb1ELb1ELb0ELb0EEENS1_19SingleTileSchedulerILb1ELb0ELb1ELi128EEEEEEEEEvNT_6ParamsE)
        /*0068*/ 	.word	0x00000004


	//----- nvinfo : EIATTR_FRAME_SIZE
	.align		4
.L_28:
        /*006c*/ 	.byte	0x04, 0x11
        /*006e*/ 	.short	(.L_30 - .L_29)
	.align		4
.L_29:
        /*0070*/ 	.word	index@(_ZN7cutlass13device_kernelIN5flash19enable_sm80_to_sm89INS1_16FlashAttnFwdSm80INS1_25CollectiveMainloopFwdSm80ILi4ELi1ELb0EN4cute5tupleIJNS5_1CILi128EEENS7_ILi48EEES8_EEELi128ENS_10bfloat16_tEfNS_4arch4Sm80ELb0ELb1ELb0ELb1ELb1ELb0ELb1ELb0EEENS1_21CollectiveEpilogueFwdINS6_IJS8_S8_S9_EEENS6_IJNS7_ILi1EEESH_SH_EEESB_SD_Li128ELb1ELb1ELb0ELb0EEENS1_19SingleTileSchedulerILb1ELb0ELb1ELi128EEEEEEEEEvNT_6ParamsE)
        /*0074*/ 	.word	0x00000000


	//----- nvinfo : EIATTR_REGCOUNT
	.align		4
.L_30:
        /*0078*/ 	.byte	0x04, 0x2f
        /*007a*/ 	.short	(.L_32 - .L_31)
	.align		4
.L_31:
        /*007c*/ 	.word	index@(_ZN7cutlass13device_kernelIN5flash19enable_sm80_to_sm89INS1_16FlashAttnFwdSm80INS1_25CollectiveMainloopFwdSm80ILi4ELi1ELb0EN4cute5tupleIJNS5_1CILi128EEENS7_ILi48EEES8_EEELi128ENS_10bfloat16_tEfNS_4arch4Sm80ELb0ELb1ELb0ELb0ELb1ELb0ELb1ELb0EEENS1_21CollectiveEpilogueFwdINS6_IJS8_S8_S9_EEENS6_IJNS7_ILi1EEESH_SH_EEESB_SD_Li128ELb0ELb1ELb0ELb0EEENS1_19SingleTileSchedulerILb0ELb0ELb1ELi128EEEEEEEEEvNT_6ParamsE)
        /*0080*/ 	.word	0x00000004


	//----- nvinfo : EIATTR_FRAME_SIZE
	.align		4
.L_32:
        /*0084*/ 	.byte	0x04, 0x11
        /*0086*/ 	.short	(.L_34 - .L_33)
	.align		4
.L_33:
        /*0088*/ 	.word	index@(_ZN7cutlass13device_kernelIN5flash19enable_sm80_to_sm89INS1_16FlashAttnFwdSm80INS1_25CollectiveMainloopFwdSm80ILi4ELi1ELb0EN4cute5tupleIJNS5_1CILi128EEENS7_ILi48EEES8_EEELi128ENS_10bfloat16_tEfNS_4arch4Sm80ELb0ELb1ELb0ELb0ELb1ELb0ELb1ELb0EEENS1_21CollectiveEpilogueFwdINS6_IJS8_S8_S9_EEENS6_IJNS7_ILi1EEESH_SH_EEESB_SD_Li128ELb0ELb1ELb0ELb0EEENS1_19SingleTileSchedulerILb0ELb0ELb1ELi128EEEEEEEEEvNT_6ParamsE)
        /*008c*/ 	.word	0x00000000


	//----- nvinfo : EIATTR_REGCOUNT
	.align		4
.L_34:
        /*0090*/ 	.byte	0x04, 0x2f
        /*0092*/ 	.short	(.L_36 - .L_35)
	.align		4
.L_35:
        /*0094*/ 	.word	index@(_ZN7cutlass13device_kernelIN5flash19enable_sm80_to_sm89INS1_16FlashAttnFwdSm80INS1_25CollectiveMainloopFwdSm80ILi4ELi1ELb0EN4cute5tupleIJNS5_1CILi128EEENS7_ILi64EEES8_EEELi128ENS_10bfloat16_tEfNS_4arch4Sm80ELb0ELb0ELb0ELb1ELb1ELb1ELb1ELb0EEENS1_21CollectiveEpilogueFwdINS6_IJS8_S8_S9_EEENS6_IJNS7_ILi1EEESH_SH_EEESB_SD_Li128ELb1ELb1ELb0ELb0EEENS1_19SingleTileSchedulerILb1ELb0ELb1ELi128EEEEEEEEEvNT_6ParamsE)
        /*0098*/ 	.word	0x00000004


	//----- nvinfo : EIATTR_FRAME_SIZE
	.align		4
.L_36:
        /*009c*/ 	.byte	0x04, 0x11
        /*009e*/ 	.short	(.L_38 - .L_37)
	.align		4
.L_37:
        /*00a0*/ 	.word	index@(_ZN7cutlass13device_kernelIN5flash19enable_sm80_to_sm89INS1_16FlashAttnFwdSm80INS1_25CollectiveMainloopFwdSm80ILi4ELi1ELb0EN4cute5tupleIJNS5_1CILi128EEENS7_ILi64EEES8_EEELi128ENS_10bfloat16_tEfNS_4arch4Sm80ELb0ELb0ELb0ELb1ELb1ELb1ELb1ELb0EEENS1_21CollectiveEpilogueFwdINS6_IJS8_S8_S9_EEENS6_IJNS7_ILi1EEESH_SH_EEESB_SD_Li128ELb1ELb1ELb0ELb0EEENS1_19SingleTileSchedulerILb1ELb0ELb1ELi128EEEEEEEEEvNT_6ParamsE)
        /*00a4*/ 	.word	0x00000000


	//----- nvinfo : EIATTR_REGCOUNT
	.align		4
.L_38:
        /*00a8*/ 	.byte	0x04, 0x2f
        /*00aa*/ 	.short	(.L_40 - .L_39)
	.align		4
.L_39:
        /*00ac*/ 	.word	index@(_ZN7cutlass13device_kernelIN5flash19enable_sm80_to_sm89INS1_16FlashAttnFwdSm80INS1_25CollectiveMainloopFwdSm80ILi4ELi1ELb0EN4cute5tupleIJNS5_1CILi128EEENS7_ILi64EEES8_EEELi128ENS_10bfloat16_tEfNS_4arch4Sm80ELb0ELb0ELb0ELb1ELb1ELb0ELb1ELb0EEENS1_21CollectiveEpilogueFwdINS6_IJS8_S8_S9_EEENS6_IJNS7_ILi1EEESH_SH_EEESB_SD_Li128ELb1ELb1ELb0ELb0EEENS1_19SingleTileSchedulerILb1ELb0ELb1ELi128EEEEEEEEEvNT_6ParamsE)
        /*00b0*/ 	.word	0x00000004


	//----- nvinfo : EIATTR_FRAME_SIZE
	.align		4
.L_40:
        /*00b4*/ 	.byte	0x04, 0x11
        /*00b6*/ 	.short	(.L_42 - .L_41)
	.align		4
.L_41:
        /*00b8*/ 	.word	index@(_ZN7cutlass13device_kernelIN5flash19enable_sm80_to_sm89INS1_16FlashAttnFwdSm80INS1_25CollectiveMainloopFwdSm80ILi4ELi1ELb0EN4cute5tupleIJNS5_1CILi128EEENS7_ILi64EEES8_EEELi128ENS_10bfloat16_tEfNS_4arch4Sm80ELb0ELb0ELb0ELb1ELb1ELb0ELb1ELb0EEENS1_21CollectiveEpilogueFwdINS6_IJS8_S8_S9_EEENS6_IJNS7_ILi1EEESH_SH_EEESB_SD_Li128ELb1ELb1ELb0ELb0EEENS1_19SingleTileSchedulerILb1ELb0ELb1ELi128EEEEEEEEEvNT_6ParamsE)
        /*00bc*/ 	.word	0x00000000


	//----- nvinfo : EIATTR_REGCOUNT
	.align		4
.L_42:
        /*00c0*/ 	.byte	0x04, 0x2f
        /*00c2*/ 	.short	(.L_44 - .L_43)
	.align		4
.L_43:
        /*00c4*/ 	.word	index@(_ZN7cutlass13device_kernelIN5flash19enable_sm80_to_sm89INS1_16FlashAttnFwdSm80INS1_25CollectiveMainloopFwdSm80ILi4ELi1ELb0EN4cute5tupleIJNS5_1CILi128EEENS7_ILi64EEES8_EEELi128ENS_10bfloat16_tEfNS_4arch4Sm80ELb0ELb0ELb0ELb0ELb1ELb0ELb1ELb0EEENS1_21CollectiveEpilogueFwdINS6_IJS8_S8_S9_EEENS6_IJNS7_ILi1EEESH_SH_EEESB_SD_Li128ELb0ELb1ELb0ELb0EEENS1_19SingleTileSchedulerILb0ELb0ELb1ELi128EEEEEEEEEvNT_6ParamsE)
        /*00c8*/ 	.word	0x00000004


	//----- nvinfo : EIATTR_FRAME_SIZE
	.align		4
.L_44:
        /*00cc*/ 	.byte	0x04, 0x11
        /*00ce*/ 	.short	(.L_46 - .L_45)
	.align		4
.L_45:
        /*00d0*/ 	.word	index@(_ZN7cutlass13device_kernelIN5flash19enable_sm80_to_sm89INS1_16FlashAttnFwdSm80INS1_25CollectiveMainloopFwdSm80ILi4ELi1ELb0EN4cute5tupleIJNS5_1CILi128EEENS7_ILi64EEES8_EEELi128ENS_10bfloat16_tEfNS_4arch4Sm80ELb0ELb0ELb0ELb0ELb1ELb0ELb1ELb0EEENS1_21CollectiveEpilogueFwdINS6_IJS8_S8_S9_EEENS6_IJNS7_ILi1EEESH_SH_EEESB_SD_Li128ELb0ELb1ELb0ELb0EEENS1_19SingleTileSchedulerILb0ELb0ELb1ELi128EEEEEEEEEvNT_6ParamsE)
        /*00d4*/ 	.word	0x00000000


	//----- nvinfo : EIATTR_REGCOUNT
	.align		4
.L_46:
        /*00d8*/ 	.byte	0x04, 0x2f
        /*00da*/ 	.short	(.L_48 - .L_47)
	.align		4
.L_47:
        /*00dc*/ 	.word	index@(_ZN7cutlass13device_kernelIN5flash19enable_sm80_to_sm89INS1_16FlashAttnFwdSm80INS1_25CollectiveMainloopFwdSm80ILi8ELi1ELb1EN4cute5tupleIJNS5_1CILi128EEES8_S8_EEELi128ENS_10bfloat16_tEfNS_4arch4Sm80ELb1ELb0ELb0ELb1ELb1ELb1ELb1ELb0EEENS1_21CollectiveEpilogueFwdIS9_NS6_IJNS7_ILi1EEESF_SF_EEESA_SC_Li256ELb1ELb1ELb0ELb0EEENS1_19SingleTileSchedulerILb1ELb0ELb1ELi128EEEEEEEEEvNT_6ParamsE)
        /*00e0*/ 	.word	0x00000004


	//----- nvinfo : EIATTR_FRAME_SIZE
	.align		4
.L_48:
        /*00e4*/ 	.byte	0x04, 0x11
        /*00e6*/ 	.short	(.L_50 - .L_49)
	.align		4
.L_49:
        /*00e8*/ 	.word	index@(_ZN7cutlass13device_kernelIN5flash19enable_sm80_to_sm89INS1_16FlashAttnFwdSm80INS1_25CollectiveMainloopFwdSm80ILi8ELi1ELb1EN4cute5tupleIJNS5_1CILi128EEES8_S8_EEELi128ENS_10bfloat16_tEfNS_4arch4Sm80ELb1ELb0ELb0ELb1ELb1ELb1ELb1ELb0EEENS1_21CollectiveEpilogueFwdIS9_NS6_IJNS7_ILi1EEESF_SF_EEESA_SC_Li256ELb1ELb1ELb0ELb0EEENS1_19SingleTileSchedulerILb1ELb0ELb1ELi128EEEEEEEEEvNT_6ParamsE)
        /*00ec*/ 	.word	0x00000000


	//----- nvinfo : EIATTR_REGCOUNT
	.align		4
.L_50:
        /*00f0*/ 	.byte	0x04, 0x2f
        /*00f2*/ 	.short	(.L_52 - .L_51)
	.align		4
.L_51:
        /*00f4*/ 	.word	index@(_ZN7cutlass13device_kernelIN5flash19enable_sm80_to_sm89INS1_16FlashAttnFwdSm80INS1_25CollectiveMainloopFwdSm80ILi8ELi1ELb1EN4cute5tupleIJNS5_1CILi128EEES8_S8_EEELi128ENS_10bfloat16_tEfNS_4arch4Sm80ELb1ELb0ELb0ELb1ELb1ELb0ELb1ELb0EEENS1_21CollectiveEpilogueFwdIS9_NS6_IJNS7_ILi1EEESF_SF_EEESA_SC_Li256ELb1ELb1ELb0ELb0EEENS1_19SingleTileSchedulerILb1ELb0ELb1ELi128EEEEEEEEEvNT_6ParamsE)
        /*00f8*/ 	.word	0x00000004


	//----- nvinfo : EIATTR_FRAME_SIZE
	.align		4
.L_52:
        /*00fc*/ 	.byte	0x04, 0x11
        /*00fe*/ 	.short	(.L_54 - .L_53)
	.align		4
.L_53:
        /*0100*/ 	.word	index@(_ZN7cutlass13device_kernelIN5flash19enable_sm80_to_sm89INS1_16FlashAttnFwdSm80INS1_25CollectiveMainloopFwdSm80ILi8ELi1ELb1EN4cute5tupleIJNS5_1CILi128EEES8_S8_EEELi128ENS_10bfloat16_tEfNS_4arch4Sm80ELb1ELb0ELb0ELb1ELb1ELb0ELb1ELb0EEENS1_21CollectiveEpilogueFwdIS9_NS6_IJNS7_ILi1EEESF_SF_EEESA_SC_Li256ELb1ELb1ELb0ELb0EEENS1_19SingleTileSchedulerILb1ELb0ELb1ELi128EEEEEEEEEvNT_6ParamsE)
        /*0104*/ 	.word	0x00000000


	//----- nvinfo : EIATTR_REGCOUNT
	.align		4
.L_54:
        /*0108*/ 	.byte	0x04, 0x2f
        /*010a*/ 	.short	(.L_56 - .L_55)
	.align		4
.L_55:
        /*010c*/ 	.word	index@(_ZN7cutlass13device_kernelIN5flash19enable_sm80_to_sm89INS1_16FlashAttnFwdSm80INS1_25CollectiveMainloopFwdSm80ILi8ELi1ELb1EN4cute5tupleIJNS5_1CILi128EEES8_S8_EEELi128ENS_10bfloat16_tEfNS_4arch4Sm80ELb1ELb0ELb0ELb0ELb1ELb0ELb1ELb0EEENS1_21CollectiveEpilogueFwdIS9_NS6_IJNS7_ILi1EEESF_SF_EEESA_SC_Li256ELb0ELb1ELb0ELb0EEENS1_30DynamicPersistentTileSchedulerILi256ELi256ELb0ELb1ELb0EEEEEEEEEvNT_6ParamsE)
        /*0110*/ 	.word	0x00000004


	//----- nvinfo : EIATTR_FRAME_SIZE
	.align		4
.L_56:
        /*0114*/ 	.byte	0x04, 0x11
        /*0116*/ 	.short	(.L_58 - .L_57)
	.align		4
.L_57:
        /*0118*/ 	.word	index@(_ZN7cutlass13device_kernelIN5flash19enable_sm80_to_sm89INS1_16FlashAttnFwdSm80INS1_25CollectiveMainloopFwdSm80ILi8ELi1ELb1EN4cute5tupleIJNS5_1CILi128EEES8_S8_EEELi128ENS_10bfloat16_tEfNS_4arch4Sm80ELb1ELb0ELb0ELb0ELb1ELb0ELb1ELb0EEENS1_21CollectiveEpilogueFwdIS9_NS6_IJNS7_ILi1EEESF_SF_EEESA_SC_Li256ELb0ELb1ELb0ELb0EEENS1_30DynamicPersistentTileSchedulerILi256ELi256ELb0ELb1ELb0EEEEEEEEEvNT_6ParamsE)
        /*011c*/ 	.word	0x00000000


	//----- nvinfo : EIATTR_REGCOUNT
	.align		4
.L_58:
        /*0120*/ 	.byte	0x04, 0x2f
        /*0122*/ 	.short	(.L_60 - .L_59)
	.align		4
.L_59:
        /*0124*/ 	.word	index@(_ZN7cutlass13device_kernelIN5flash19enable_sm80_to_sm89INS1_16FlashAttnFwdSm80INS1_25CollectiveMainloopFwdSm80ILi8ELi1ELb1EN4cute5tupleIJNS5_1CILi128EEENS7_ILi96EEES8_EEELi128ENS_10bfloat16_tEfNS_4arch4Sm80ELb0ELb1ELb0ELb1ELb1ELb1ELb1ELb0EEENS1_21CollectiveEpilogueFwdINS6_IJS8_S8_S9_EEENS6_IJNS7_ILi1EEESH_SH_EEESB_SD_Li256ELb1ELb1ELb0ELb0EEENS1_19SingleTileSchedulerILb1ELb0ELb1ELi128EEEEEEEEEvNT_6ParamsE)
        /*0128*/ 	.word	0x00000004


	//----- nvinfo : EIATTR_FRAME_SIZE
	.align		4
.L_60:
        /*012c*/ 	.byte	0x04, 0x11
        /*012e*/ 	.short	(.L_62 - .L_61)
	.align		4
.L_61:
        /*0130*/ 	.word	index@(_ZN7cutlass13device_kernelIN5flash19enable_sm80_to_sm89INS1_16FlashAttnFwdSm80INS1_25CollectiveMainloopFwdSm80ILi8ELi1ELb1EN4cute5tupleIJNS5_1CILi128EEENS7_ILi96EEES8_EEELi128ENS_10bfloat16_tEfNS_4arch4Sm80ELb0ELb1ELb0ELb1ELb1ELb1ELb1ELb0EEENS1_21CollectiveEpilogueFwdINS6_IJS8_S8_S9_EEENS6_IJNS7_ILi1EEESH_SH_EEESB_SD_Li256ELb1ELb1ELb0ELb0EEENS1_19SingleTileSchedulerILb1ELb0ELb1ELi128EEEEEEEEEvNT_6ParamsE)
        /*0134*/ 	.word	0x00000000


	//----- nvinfo : EIATTR_REGCOUNT
	.align		4
.L_62:
        /*0138*/ 	.byte	0x04, 0x2f
        /*013a*/ 	.short	(.L_64 - .L_63)
	.align		4
.L_63:
        /*013c*/ 	.word	index@(_ZN7cutlass13device_kernelIN5flash19enable_sm80_to_sm89INS1_16FlashAttnFwdSm80INS1_25CollectiveMainloopFwdSm80ILi8ELi1ELb1EN4cute5tupleIJNS5_1CILi128EEENS7_ILi96EEES8_EEELi128ENS_10bfloat16_tEfNS_4arch4Sm80ELb0ELb1ELb0ELb1ELb1ELb0ELb1ELb0EEENS1_21CollectiveEpilogueFwdINS6_IJS8_S8_S9_EEENS6_IJNS7_ILi1EEESH_SH_EEESB_SD_Li256ELb1ELb1ELb0ELb0EEENS1_19SingleTileSchedulerILb1ELb0ELb1ELi128EEEEEEEEEvNT_6ParamsE)
        /*0140*/ 	.word	0x00000004


	//----- nvinfo : EIATTR_FRAME_SIZE
	.align		4
.L_64:
        /*0144*/ 	.byte	0x04, 0x11
        /*0146*/ 	.short	(.L_66 - .L_65)
	.align		4
.L_65:
        /*0148*/ 	.word	index@(_ZN7cutlass13device_kernelIN5flash19enable_sm80_to_sm89INS1_16FlashAttnFwdSm80INS1_25CollectiveMainloopFwdSm80ILi8ELi1ELb1EN4cute5tupleIJNS5_1CILi128EEENS7_ILi96EEES8_EEELi128ENS_10bfloat16_tEfNS_4arch4Sm80ELb0ELb1ELb0ELb1ELb1ELb0ELb1ELb0EEENS1_21CollectiveEpilogueFwdINS6_IJS8_S8_S9_EEENS6_IJNS7_ILi1EEESH_SH_EEESB_SD_Li256ELb1ELb1ELb0ELb0EEENS1_19SingleTileSchedulerILb1ELb0ELb1ELi128EEEEEEEEEvNT_6ParamsE)
        /*014c*/ 	.word	0x00000000


	//----- nvinfo : EIATTR_REGCOUNT
	.align		4
.L_66:
        /*0150*/ 	.byte	0x04, 0x2f
        /*0152*/ 	.short	(.L_68 - .L_67)
	.align		4
.L_67:
        /*0154*/ 	.word	index@(_ZN7cutlass13device_kernelIN5flash19enable_sm80_to_sm89INS1_16FlashAttnFwdSm80INS1_25CollectiveMainloopFwdSm80ILi8ELi1ELb1EN4cute5tupleIJNS5_1CILi128EEENS7_ILi96EEES8_EEELi128ENS_10bfloat16_tEfNS_4arch4Sm80ELb0ELb1ELb0ELb0ELb1ELb0ELb1ELb0EEENS1_21CollectiveEpilogueFwdINS6_IJS8_S8_S9_EEENS6_IJNS7_ILi1EEESH_SH_EEESB_SD_Li256ELb0ELb1ELb0ELb0EEENS1_19SingleTileSchedulerILb0ELb0ELb1ELi128EEEEEEEEEvNT_6ParamsE)
        /*0158*/ 	.word	0x00000004


	//----- nvinfo : EIATTR_FRAME_SIZE
	.align		4
.L_68:
        /*015c*/ 	.byte	0x04, 0x11
        /*015e*/ 	.short	(.L_70 - .L_69)
	.align		4
.L_69:
        /*0160*/ 	.word	index@(_ZN7cutlass13device_kernelIN5flash19enable_sm80_to_sm89INS1_16FlashAttnFwdSm80INS1_25CollectiveMainloopFwdSm80ILi8ELi1ELb1EN4cute5tupleIJNS5_1CILi128EEENS7_ILi96EEES8_EEELi128ENS_10bfloat16_tEfNS_4arch4Sm80ELb0ELb1ELb0ELb0ELb1ELb0ELb1ELb0EEENS1_21CollectiveEpilogueFwdINS6_IJS8_S8_S9_EEENS6_IJNS7_ILi1EEESH_SH_EEESB_SD_Li256ELb0ELb1ELb0ELb0EEENS1_19SingleTileSchedulerILb0ELb0ELb1ELi128EEEEEEEEEvNT_6ParamsE)
        /*0164*/ 	.word	0x00000000


	//----- nvinfo : EIATTR_REGCOUNT
	.align		4
.L_70:
        /*0168*/ 	.byte	0x04, 0x2f
        /*016a*/ 	.short	(.L_72 - .L_71)
	.align		4
.L_71:
        /*016c*/ 	.word	index@(_ZN7cutlass13device_kernelIN5flash19enable_sm80_to_sm89INS1_16FlashAttnFwdSm80INS1_25CollectiveMainloopFwdSm80ILi8ELi1ELb1EN4cute5tupleIJNS5_1CILi128EEES8_S8_EEELi128ENS_10bfloat16_tEfNS_4arch4Sm80ELb0ELb0ELb0ELb1ELb1ELb1ELb1ELb0EEENS1_21CollectiveEpilogueFwdIS9_NS6_IJNS7_ILi1EEESF_SF_EEESA_SC_Li256ELb1ELb1ELb0ELb0EEENS1_19SingleTileSchedulerILb1ELb0ELb1ELi128EEEEEEEEEvNT_6ParamsE)
        /*0170*/ 	.word	0x00000004


	//----- nvinfo : EIATTR_FRAME_SIZE
	.align		4
.L_72:
        /*0174*/ 	.byte	0x04, 0x11
        /*0176*/ 	.short	(.L_74 - .L_73)
	.align		4
.L_73:
        /*0178*/ 	.word	index@(_ZN7cutlass13device_kernelIN5flash19enable_sm80_to_sm89INS1_16FlashAttnFwdSm80INS1_25CollectiveMainloopFwdSm80ILi8ELi1ELb1EN4cute5tupleIJNS5_1CILi128EEES8_S8_EEELi128ENS_10bfloat16_tEfNS_4arch4Sm80ELb0ELb0ELb0ELb1ELb1ELb1ELb1ELb0EEENS1_21CollectiveEpilogueFwdIS9_NS6_IJNS7_ILi1EEESF_SF_EEESA_SC_Li256ELb1ELb1ELb0ELb0EEENS1_19SingleTileSchedulerILb1ELb0ELb1ELi128EEEEEEEEEvNT_6ParamsE)
        /*017c*/ 	.word	0x00000000


	//----- nvinfo : EIATTR_REGCOUNT
	.align		4
.L_74:
        /*0180*/ 	.byte	0x04, 0x2f
        /*0182*/ 	.short	(.L_76 - .L_75)
	.align		4
.L_75:
        /*0184*/ 	.word	index@(_ZN7cutlass13device_kernelIN5flash19enable_sm80_to_sm89INS1_16FlashAttnFwdSm80INS1_25CollectiveMainloopFwdSm80ILi8ELi1ELb1EN4cute5tupleIJNS5_1CILi128EEES8_S8_EEELi128ENS_10bfloat16_tEfNS_4arch4Sm80ELb0ELb0ELb0ELb1ELb1ELb0ELb1ELb0EEENS1_21CollectiveEpilogueFwdIS9_NS6_IJNS7_ILi1EEESF_SF_EEESA_SC_Li256ELb1ELb1ELb0ELb0EEENS1_19SingleTileSchedulerILb1ELb0ELb1ELi128EEEEEEEEEvNT_6ParamsE)
        /*0188*/ 	.word	0x00000004


	//----- nvinfo : EIATTR_FRAME_SIZE
	.align		4
.L_76:
        /*018c*/ 	.byte	0x04, 0x11
        /*018e*/ 	.short	(.L_78 - .L_77)
	.align		4
.L_77:
        /*0190*/ 	.word	index@(_ZN7cutlass13device_kernelIN5flash19enable_sm80_to_sm89INS1_16FlashAttnFwdSm80INS1_25CollectiveMainloopFwdSm80ILi8ELi1ELb1EN4cute5tupleIJNS5_1CILi128EEES8_S8_EEELi128ENS_10bfloat16_tEfNS_4arch4Sm80ELb0ELb0ELb0ELb1ELb1ELb0ELb1ELb0EEENS1_21CollectiveEpilogueFwdIS9_NS6_IJNS7_ILi1EEESF_SF_EEESA_SC_Li256ELb1ELb1ELb0ELb0EEENS1_19SingleTileSchedulerILb1ELb0ELb1ELi128EEEEEEEEEvNT_6ParamsE)
        /*0194*/ 	.word	0x00000000


	//----- nvinfo : EIATTR_REGCOUNT
	.align		4
.L_78:
        /*0198*/ 	.byte	0x04, 0x2f
        /*019a*/ 	.short	(.L_80 - .L_79)
	.align		4
.L_79:
        /*019c*/ 	.word	index@(_ZN7cutlass13device_kernelIN5flash19enable_sm80_to_sm89INS1_16FlashAttnFwdSm80INS1_25CollectiveMainloopFwdSm80ILi8ELi1ELb1EN4cute5tupleIJNS5_1CILi128EEES8_S8_EEELi128ENS_10bfloat16_tEfNS_4arch4Sm80ELb0ELb0ELb0ELb0ELb1ELb0ELb1ELb0EEENS1_21CollectiveEpilogueFwdIS9_NS6_IJNS7_ILi1EEESF_SF_EEESA_SC_Li256ELb0ELb1ELb0ELb0EEENS1_19SingleTileSchedulerILb0ELb0ELb1ELi128EEEEEEEEEvNT_6ParamsE)
        /*01a0*/ 	.word	0x00000004


	//----- nvinfo : EIATTR_FRAME_SIZE
	.align		4
.L_80:
        /*01a4*/ 	.byte	0x04, 0x11
        /*01a6*/ 	.short	(.L_82 - .L_81)
	.align		4
.L_81:
        /*01a8*/ 	.word	index@(_ZN7cutlass13device_kernelIN5flash19enable_sm80_to_sm89INS1_16FlashAttnFwdSm80INS1_25CollectiveMainloopFwdSm80ILi8ELi1ELb1EN4cute5tupleIJNS5_1CILi128EEES8_S8_EEELi128ENS_10bfloat16_tEfNS_4arch4Sm80ELb0ELb0ELb0ELb0ELb1ELb0ELb1ELb0EEENS1_21CollectiveEpilogueFwdIS9_NS6_IJNS7_ILi1EEESF_SF_EEESA_SC_Li256ELb0ELb1ELb0ELb0EEENS1_19SingleTileSchedulerILb0ELb0ELb1ELi128EEEEEEEEEvNT_6ParamsE)
        /*01ac*/ 	.word	0x00000000


	//----- nvinfo : EIATTR_REGCOUNT
	.align		4
.L_82:
        /*01b0*/ 	.byte	0x04, 0x2f
        /*01b2*/ 	.short	(.L_84 - .L_83)
	.align		4
.L_83:
        /*01b4*/ 	.word	index@(_ZN7cutlass13device_kernelIN5flash19enable_sm80_to_sm89INS1_16FlashAttnFwdSm80INS1_25CollectiveMainloopFwdSm80ILi4ELi1ELb0EN4cute5tupleIJNS5_1CILi128EEENS7_ILi64EEES8_EEELi128ENS_10bfloat16_tEfNS_4arch4Sm80ELb1ELb0ELb1ELb1ELb1ELb1ELb1ELb0EEENS1_21CollectiveEpilogueFwdINS6_IJS8_S8_S9_EEENS6_IJNS7_ILi1EEESH_SH_EEESB_SD_Li128ELb1ELb1ELb0ELb0EEENS1_19SingleTileSchedulerILb1ELb0ELb1ELi128EEEEEEEEEvNT_6ParamsE)
        /*01b8*/ 	.word	0x00000004


	//----- nvinfo : EIATTR_FRAME_SIZE
	.align		4
.L_84:
        /*01bc*/ 	.byte	0x04, 0x11
        /*01be*/ 	.short	(.L_86 - .L_85)
	.align		4
.L_85:
        /*01c0*/ 	.word	index@(_ZN7cutlass13device_kernelIN5flash19enable_sm80_to_sm89INS1_16FlashAttnFwdSm80INS1_25CollectiveMainloopFwdSm80ILi4ELi1ELb0EN4cute5tupleIJNS5_1CILi128EEENS7_ILi64EEES8_EEELi128ENS_10bfloat16_tEfNS_4arch4Sm80ELb1ELb0ELb1ELb1ELb1ELb1ELb1ELb0EEENS1_21CollectiveEpilogueFwdINS6_IJS8_S8_S9_EEENS6_IJNS7_ILi1EEESH_SH_EEESB_SD_Li128ELb1ELb1ELb0ELb0EEENS1_19SingleTileSchedulerILb1ELb0ELb1ELi128EEEEEEEEEvNT_6ParamsE)
        /*01c4*/ 	.word	0x00000000


	//----- nvinfo : EIATTR_REGCOUNT
	.align		4
.L_86:
        /*01c8*/ 	.byte	0x04, 0x2f
        /*01ca*/ 	.short	(.L_88 - .L_87)
	.align		4
.L_87:
        /*01cc*/ 	.word	index@(_ZN7cutlass13device_kernelIN5flash19enable_sm80_to_sm89INS1_16FlashAttnFwdSm80INS1_25CollectiveMainloopFwdSm80ILi4ELi1ELb0EN4cute5tupleIJNS5_1CILi128EEENS7_ILi64EEES8_EEELi128ENS_10bfloat16_tEfNS_4arch4Sm80ELb1ELb0ELb1ELb1ELb1ELb0ELb1ELb0EEENS1_21CollectiveEpilogueFwdINS6_IJS8_S8_S9_EEENS6_IJNS7_ILi1EEESH_SH_EEESB_SD_Li128ELb1ELb1ELb0ELb0EEENS1_19SingleTileSchedulerILb1ELb0ELb1ELi128EEEEEEEEEvNT_6ParamsE)
        /*01d0*/ 	.word	0x00000004


	//----- nvinfo : EIATTR_FRAME_SIZE
	.align		4
.L_88:
        /*01d4*/ 	.byte	0x04, 0x11
        /*01d6*/ 	.short	(.L_90 - .L_89)
	.align		4
.L_89:
        /*01d8*/ 	.word	index@(_ZN7cutlass13device_kernelIN5flash19enable_sm80_to_sm89INS1_16FlashAttnFwdSm80INS1_25CollectiveMainloopFwdSm80ILi4ELi1ELb0EN4cute5tupleIJNS5_1CILi128EEENS7_ILi64EEES8_EEELi128ENS_10bfloat16_tEfNS_4arch4Sm80ELb1ELb0ELb1ELb1ELb1ELb0ELb1ELb0EEENS1_21CollectiveEpilogueFwdINS6_IJS8_S8_S9_EEENS6_IJNS7_ILi1EEESH_SH_EEESB_SD_Li128ELb1ELb1ELb0ELb0EEENS1_19SingleTileSchedulerILb1ELb0ELb1ELi128EEEEEEEEEvNT_6ParamsE)
        /*01dc*/ 	.word	0x00000000


	//----- nvinfo : EIATTR_REGCOUNT
	.align		4
.L_90:
        /*01e0*/ 	.byte	0x04, 0x2f
        /*01e2*/ 	.short	(.L_92 - .L_91)
	.align		4
.L_91:
        /*01e4*/ 	.word	index@(_ZN7cutlass13device_kernelIN5flash19enable_sm80_to_sm89INS1_16FlashAttnFwdSm80INS1_25CollectiveMainloopFwdSm80ILi4ELi1ELb0EN4cute5tupleIJNS5_1CILi128EEENS7_ILi64EEES8_EEELi128ENS_10bfloat16_tEfNS_4arch4Sm80ELb1ELb0ELb1ELb0ELb1ELb0ELb1ELb0EEENS1_21CollectiveEpilogueFwdINS6_IJS8_S8_S9_EEENS6_IJNS7_ILi1EEESH_SH_EEESB_SD_Li128ELb0ELb1ELb0ELb0EEENS1_30DynamicPersistentTileSchedulerILi128ELi128ELb0ELb1ELb0EEEEEEEEEvNT_6ParamsE)
        /*01e8*/ 	.word	0x00000004


	//----- nvinfo : EIATTR_FRAME_SIZE
	.align		4
.L_92:
        /*01ec*/ 	.byte	0x04, 0x11
        /*01ee*/ 	.short	(.L_94 - .L_93)
	.align		4
.L_93:
        /*01f0*/ 	.word	index@(_ZN7cutlass13device_kernelIN5flash19enable_sm80_to_sm89INS1_16FlashAttnFwdSm80INS1_25CollectiveMainloopFwdSm80ILi4ELi1ELb0EN4cute5tupleIJNS5_1CILi128EEENS7_ILi64EEES8_EEELi128ENS_10bfloat16_tEfNS_4arch4Sm80ELb1ELb0ELb1ELb0ELb1ELb0ELb1ELb0EEENS1_21CollectiveEpilogueFwdINS6_IJS8_S8_S9_EEENS6_IJNS7_ILi1EEESH_SH_EEESB_SD_Li128ELb0ELb1ELb0ELb0EEENS1_30DynamicPersistentTileSchedulerILi128ELi128ELb0ELb1ELb0EEEEEEEEEvNT_6ParamsE)
        /*01f4*/ 	.word	0x00000000


	//----- nvinfo : EIATTR_REGCOUNT
	.align		4
.L_94:
        /*01f8*/ 	.byte	0x04, 0x2f
        /*01fa*/ 	.short	(.L_96 - .L_95)
	.align		4
.L_95:
        /*01fc*/ 	.word	index@(_ZN7cutlass13device_kernelIN5flash19enable_sm80_to_sm89INS1_16FlashAttnFwdSm80INS1_25CollectiveMainloopFwdSm80ILi4ELi1ELb0EN4cute5tupleIJNS5_1CILi128EEENS7_ILi48EEES8_EEELi128ENS_10bfloat16_tEfNS_4arch4Sm80ELb0ELb1ELb1ELb1ELb1ELb1ELb1ELb0EEENS1_21CollectiveEpilogueFwdINS6_IJS8_S8_S9_EEENS6_IJNS7_ILi1EEESH_SH_EEESB_SD_Li128ELb1ELb1ELb0ELb0EEENS1_19SingleTileSchedulerILb1ELb0ELb1ELi128EEEEEEEEEvNT_6ParamsE)
        /*0200*/ 	.word	0x00000004


	//----- nvinfo : EIATTR_FRAME_SIZE
	.align		4
.L_96:
        /*0204*/ 	.byte	0x04, 0x11
        /*0206*/ 	.short	(.L_98 - .L_97)
	.align		4
.L_97:
        /*0208*/ 	.word	index@(_ZN7cutlass13device_kernelIN5flash19enable_sm80_to_sm89INS1_16FlashAttnFwdSm80INS1_25CollectiveMainloopFwdSm80ILi4ELi1ELb0EN4cute5tupleIJNS5_1CILi128EEENS7_ILi48EEES8_EEELi128ENS_10bfloat16_tEfNS_4arch4Sm80ELb0ELb1ELb1ELb1ELb1ELb1ELb1ELb0EEENS1_21CollectiveEpilogueFwdINS6_IJS8_S8_S9_EEENS6_IJNS7_ILi1EEESH_SH_EEESB_SD_Li128ELb1ELb1ELb0ELb0EEENS1_19SingleTileSchedulerILb1ELb0ELb1ELi128EEEEEEEEEvNT_6ParamsE)
        /*020c*/ 	.word	0x00000000


	//----- nvinfo : EIATTR_REGCOUNT
	.align		4
.L_98:
        /*0210*/ 	.byte	0x04, 0x2f
        /*0212*/ 	.short	(.L_100 - .L_99)
	.align		4
.L_99:
        /*0214*/ 	.word	index@(_ZN7cutlass13device_kernelIN5flash19enable_sm80_to_sm89INS1_16FlashAttnFwdSm80INS1_25CollectiveMainloopFwdSm80ILi4ELi1ELb0EN4cute5tupleIJNS5_1CILi128EEENS7_ILi48EEES8_EEELi128ENS_10bfloat16_tEfNS_4arch4Sm80ELb0ELb1ELb1ELb1ELb1ELb0ELb1ELb0EEENS1_21CollectiveEpilogueFwdINS6_IJS8_S8_S9_EEENS6_IJNS7_ILi1EEESH_SH_EEESB_SD_Li128ELb1ELb1ELb0ELb0EEENS1_19SingleTileSchedulerILb1ELb0ELb1ELi128EEEEEEEEEvNT_6ParamsE)
        /*0218*/ 	.word	0x00000004


	//----- nvinfo : EIATTR_FRAME_SIZE
	.align		4
.L_100:
        /*021c*/ 	.byte	0x04, 0x11
        /*021e*/ 	.short	(.L_102 - .L_101)
	.align		4
.L_101:
        /*0220*/ 	.word	index@(_ZN7cutlass13device_kernelIN5flash19enable_sm80_to_sm89INS1_16FlashAttnFwdSm80INS1_25CollectiveMainloopFwdSm80ILi4ELi1ELb0EN4cute5tupleIJNS5_1CILi128EEENS7_ILi48EEES8_EEELi128ENS_10bfloat16_tEfNS_4arch4Sm80ELb0ELb1ELb1ELb1ELb1ELb0ELb1ELb0EEENS1_21CollectiveEpilogueFwdINS6_IJS8_S8_S9_EEENS6_IJNS7_ILi1EEESH_SH_EEESB_SD_Li128ELb1ELb1ELb0ELb0EEENS1_19SingleTileSchedulerILb1ELb0ELb1ELi128EEEEEEEEEvNT_6ParamsE)
        /*0224*/ 	.word	0x00000000


	//----- nvinfo : EIATTR_REGCOUNT
	.align		4
.L_102:
        /*0228*/ 	.byte	0x04, 0x2f
        /*022a*/ 	.short	(.L_104 - .L_103)
	.align		4
.L_103:
        /*022c*/ 	.word	index@(_ZN7cutlass13device_kernelIN5flash19enable_sm80_to_sm89INS1_16FlashAttnFwdSm80INS1_25CollectiveMainloopFwdSm80ILi4ELi1ELb0EN4cute5tupleIJNS5_1CILi128EEENS7_ILi48EEES8_EEELi128ENS_10bfloat16_tEfNS_4arch4Sm80ELb0ELb1ELb1ELb0ELb1ELb0ELb1ELb0EEENS1_21CollectiveEpilogueFwdINS6_IJS8_S8_S9_EEENS6_IJNS7_ILi1EEESH_SH_EEESB_SD_Li128ELb0ELb1ELb0ELb0EEENS1_19SingleTileSchedulerILb0ELb0ELb1ELi128EEEEEEEEEvNT_6ParamsE)
        /*0230*/ 	.word	0x00000004


	//----- nvinfo : EIATTR_FRAME_SIZE
	.align		4
.L_104:
        /*0234*/ 	.byte	0x04, 0x11
        /*0236*/ 	.short	(.L_106 - .L_105)
	.align		4
.L_105:
        /*0238*/ 	.word	index@(_ZN7cutlass13device_kernelIN5flash19enable_sm80_to_sm89INS1_16FlashAttnFwdSm80INS1_25CollectiveMainloopFwdSm80ILi4ELi1ELb0EN4cute5tupleIJNS5_1CILi128EEENS7_ILi48EEES8_EEELi128ENS_10bfloat16_tEfNS_4arch4Sm80ELb0ELb1ELb1ELb0ELb1ELb0ELb1ELb0EEENS1_21CollectiveEpilogueFwdINS6_IJS8_S8_S9_EEENS6_IJNS7_ILi1EEESH_SH_EEESB_SD_Li128ELb0ELb1ELb0ELb0EEENS1_19SingleTileSchedulerILb0ELb0ELb1ELi128EEEEEEEEEvNT_6ParamsE)
        /*023c*/ 	.word	0x00000000


	//----- nvinfo : EIATTR_REGCOUNT
	.align		4
.L_106:
        /*0240*/ 	.byte	0x04, 0x2f
        /*0242*/ 	.short	(.L_108 - .L_107)
	.align		4
.L_107:
        /*0244*/ 	.word	index@(_ZN7cutlass13device_kernelIN5flash19enable_sm80_to_sm89INS1_16FlashAttnFwdSm80INS1_25CollectiveMainloopFwdSm80ILi4ELi1ELb0EN4cute5tupleIJNS5_1CILi128EEENS7_ILi64EEES8_EEELi128ENS_10bfloat16_tEfNS_4arch4Sm80ELb0ELb0ELb1ELb1ELb1ELb1ELb1ELb0EEENS1_21CollectiveEpilogueFwdINS6_IJS8_S8_S9_EEENS6_IJNS7_ILi1EEESH_SH_EEESB_SD_Li128ELb1ELb1ELb0ELb0EEENS1_19SingleTileSchedulerILb1ELb0ELb1ELi128EEEEEEEEEvNT_6ParamsE)
        /*0248*/ 	.word	0x00000004


	//----- nvinfo : EIATTR_FRAME_SIZE
	.align		4
.L_108:
        /*024c*/ 	.byte	0x04, 0x11
        /*024e*/ 	.short	(.L_110 - .L_109)
	.align		4
.L_109:
        /*0250*/ 	.word	index@(_ZN7cutlass13device_kernelIN5flash19enable_sm80_to_sm89INS1_16FlashAttnFwdSm80INS1_25CollectiveMainloopFwdSm80ILi4ELi1ELb0EN4cute5tupleIJNS5_1CILi128EEENS7_ILi64EEES8_EEELi128ENS_10bfloat16_tEfNS_4arch4Sm80ELb0ELb0ELb1ELb1ELb1ELb1ELb1ELb0EEENS1_21CollectiveEpilogueFwdINS6_IJS8_S8_S9_EEENS6_IJNS7_ILi1EEESH_SH_EEESB_SD_Li128ELb1ELb1ELb0ELb0EEENS1_19SingleTileSchedulerILb1ELb0ELb1ELi128EEEEEEEEEvNT_6ParamsE)
        /*0254*/ 	.word	0x00000000


	//----- nvinfo : EIATTR_REGCOUNT
	.align		4
.L_110:
        /*0258*/ 	.byte	0x04, 0x2f
        /*025a*/ 	.short	(.L_112 - .L_111)
	.align		4
.L_111:
        /*025c*/ 	.word	index@(_ZN7cutlass13device_kernelIN5flash19enable_sm80_to_sm89INS1_16FlashAttnFwdSm80INS1_25CollectiveMainloopFwdSm80ILi4ELi1ELb0EN4cute5tupleIJNS5_1CILi128EEENS7_ILi64EEES8_EEELi128ENS_10bfloat16_tEfNS_4arch4Sm80ELb0ELb0ELb1ELb1ELb1ELb0ELb1ELb0EEENS1_21CollectiveEpilogueFwdINS6_IJS8_S8_S9_EEENS6_IJNS7_ILi1EEESH_SH_EEESB_SD_Li128ELb1ELb1ELb0ELb0EEENS1_19SingleTileSchedulerILb1ELb0ELb1ELi128EEEEEEEEEvNT_6ParamsE)
        /*0260*/ 	.word	0x00000004


	//----- nvinfo : EIATTR_FRAME_SIZE
	.align		4
.L_112:
        /*0264*/ 	.byte	0x04, 0x11
        /*0266*/ 	.short	(.L_114 - .L_113)
	.align		4
.L_113:
        /*0268*/ 	.word	index@(_ZN7cutlass13device_kernelIN5flash19enable_sm80_to_sm89INS1_16FlashAttnFwdSm80INS1_25CollectiveMainloopFwdSm80ILi4ELi1ELb0EN4cute5tupleIJNS5_1CILi128EEENS7_ILi64EEES8_EEELi128ENS_10bfloat16_tEfNS_4arch4Sm80ELb0ELb0ELb1ELb1ELb1ELb0ELb1ELb0EEENS1_21CollectiveEpilogueFwdINS6_IJS8_S8_S9_EEENS6_IJNS7_ILi1EEESH_SH_EEESB_SD_Li128ELb1ELb1ELb0ELb0EEENS1_19SingleTileSchedulerILb1ELb0ELb1ELi128EEEEEEEEEvNT_6ParamsE)
        /*026c*/ 	.word	0x00000000


	//----- nvinfo : EIATTR_REGCOUNT
	.align		4
.L_114:
        /*0270*/ 	.byte	0x04, 0x2f
        /*0272*/ 	.short	(.L_116 - .L_115)
	.align		4
.L_115:
        /*0274*/ 	.word	index@(_ZN7cutlass13device_kernelIN5flash19enable_sm80_to_sm89INS1_16FlashAttnFwdSm80INS1_25CollectiveMainloopFwdSm80ILi4ELi1ELb0EN4cute5tupleIJNS5_1CILi128EEENS7_ILi64EEES8_EEELi128ENS_10bfloat16_tEfNS_4arch4Sm80ELb0ELb0ELb1ELb0ELb1ELb0ELb1ELb0EEENS1_21CollectiveEpilogueFwdINS6_IJS8_S8_S9_EEENS6_IJNS7_ILi1EEESH_SH_EEESB_SD_Li128ELb0ELb1ELb0ELb0EEENS1_19SingleTileSchedulerILb0ELb0ELb1ELi128EEEEEEEEEvNT_6ParamsE)
        /*0278*/ 	.word	0x00000004


	//----- nvinfo : EIATTR_FRAME_SIZE
	.align		4
.L_116:
        /*027c*/ 	.byte	0x04, 0x11
        /*027e*/ 	.short	(.L_118 - .L_117)
	.align		4
.L_117:
        /*0280*/ 	.word	index@(_ZN7cutlass13device_kernelIN5flash19enable_sm80_to_sm89INS1_16FlashAttnFwdSm80INS1_25CollectiveMainloopFwdSm80ILi4ELi1ELb0EN4cute5tupleIJNS5_1CILi128EEENS7_ILi64EEES8_EEELi128ENS_10bfloat16_tEfNS_4arch4Sm80ELb0ELb0ELb1ELb0ELb1ELb0ELb1ELb0EEENS1_21CollectiveEpilogueFwdINS6_IJS8_S8_S9_EEENS6_IJNS7_ILi1EEESH_SH_EEESB_SD_Li128ELb0ELb1ELb0ELb0EEENS1_19SingleTileSchedulerILb0ELb0ELb1ELi128EEEEEEEEEvNT_6ParamsE)
        /*0284*/ 	.word	0x00000000


	//----- nvinfo : EIATTR_REGCOUNT
	.align		4
.L_118:
        /*0288*/ 	.byte	0x04, 0x2f
        /*028a*/ 	.short	(.L_120 - .L_119)
	.align		4
.L_119:
        /*028c*/ 	.word	index@(_ZN7cutlass13device_kernelIN5flash19enable_sm80_to_sm89INS1_16FlashAttnFwdSm80INS1_25CollectiveMainloopFwdSm80ILi8ELi1ELb1EN4cute5tupleIJNS5_1CILi128EEES8_S8_EEELi128ENS_10bfloat16_tEfNS_4arch4Sm80ELb1ELb0ELb1ELb1ELb1ELb1ELb1ELb0EEENS1_21CollectiveEpilogueFwdIS9_NS6_IJNS7_ILi1EEESF_SF_EEESA_SC_Li256ELb1ELb1ELb0ELb0EEENS1_19SingleTileSchedulerILb1ELb0ELb1ELi128EEEEEEEEEvNT_6ParamsE)
        /*0290*/ 	.word	0x00000004


	//----- nvinfo : EIATTR_FRAME_SIZE
	.align		4
.L_120:
        /*0294*/ 	.byte	0x04, 0x11
        /*0296*/ 	.short	(.L_122 - .L_121)
	.align		4
.L_121:
        /*0298*/ 	.word	index@(_ZN7cutlass13device_kernelIN5flash19enable_sm80_to_sm89INS1_16FlashAttnFwdSm80INS1_25CollectiveMainloopFwdSm80ILi8ELi1ELb1EN4cute5tupleIJNS5_1CILi128EEES8_S8_EEELi128ENS_10bfloat16_tEfNS_4arch4Sm80ELb1ELb0ELb1ELb1ELb1ELb1ELb1ELb0EEENS1_21CollectiveEpilogueFwdIS9_NS6_IJNS7_ILi1EEESF_SF_EEESA_SC_Li256ELb1ELb1ELb0ELb0EEENS1_19SingleTileSchedulerILb1ELb0ELb1ELi128EEEEEEEEEvNT_6ParamsE)
        /*029c*/ 	.word	0x00000000


	//----- nvinfo : EIATTR_REGCOUNT
	.align		4
.L_122:
        /*02a0*/ 	.byte	0x04, 0x2f
        /*02a2*/ 	.short	(.L_124 - .L_123)
	.align		4
.L_123:
        /*02a4*/ 	.word	index@(_ZN7cutlass13device_kernelIN5flash19enable_sm80_to_sm89INS1_16FlashAttnFwdSm80INS1_25CollectiveMainloopFwdSm80ILi8ELi1ELb1EN4cute5tupleIJNS5_1CILi128EEES8_S8_EEELi128ENS_10bfloat16_tEfNS_4arch4Sm80ELb1ELb0ELb1ELb1ELb1ELb0ELb1ELb0EEENS1_21CollectiveEpilogueFwdIS9_NS6_IJNS7_ILi1EEESF_SF_EEESA_SC_Li256ELb1ELb1ELb0ELb0EEENS1_19SingleTileSchedulerILb1ELb0ELb1ELi128EEEEEEEEEvNT_6ParamsE)
        /*02a8*/ 	.word	0x00000004


	//----- nvinfo : EIATTR_FRAME_SIZE
	.align		4
.L_124:
        /*02ac*/ 	.byte	0x04, 0x11
        /*02ae*/ 	.short	(.L_126 - .L_125)
	.align		4
.L_125:
        /*02b0*/ 	.word	index@(_ZN7cutlass13device_kernelIN5flash19enable_sm80_to_sm89INS1_16FlashAttnFwdSm80INS1_25CollectiveMainloopFwdSm80ILi8ELi1ELb1EN4cute5tupleIJNS5_1CILi128EEES8_S8_EEELi128ENS_10bfloat16_tEfNS_4arch4Sm80ELb1ELb0ELb1ELb1ELb1ELb0ELb1ELb0EEENS1_21CollectiveEpilogueFwdIS9_NS6_IJNS7_ILi1EEESF_SF_EEESA_SC_Li256ELb1ELb1ELb0ELb0EEENS1_19SingleTileSchedulerILb1ELb0ELb1ELi128EEEEEEEEEvNT_6ParamsE)
        /*02b4*/ 	.word	0x00000000


	//----- nvinfo : EIATTR_REGCOUNT
	.align		4
.L_126:
        /*02b8*/ 	.byte	0x04, 0x2f
        /*02ba*/ 	.short	(.L_128 - .L_127)
	.align		4
.L_127:
        /*02bc*/ 	.word	index@(_ZN7cutlass13device_kernelIN5flash19enable_sm80_to_sm89INS1_16FlashAttnFwdSm80INS1_25CollectiveMainloopFwdSm80ILi8ELi1ELb1EN4cute5tupleIJNS5_1CILi128EEES8_S8_EEELi128ENS_10bfloat16_tEfNS_4arch4Sm80ELb1ELb0ELb1ELb0ELb1ELb0ELb1ELb0EEENS1_21CollectiveEpilogueFwdIS9_NS6_IJNS7_ILi1EEESF_SF_EEESA_SC_Li256ELb0ELb1ELb0ELb0EEENS1_30DynamicPersistentTileSchedulerILi256ELi256ELb0ELb1ELb0EEEEEEEEEvNT_6ParamsE)
        /*02c0*/ 	.word	0x00000004


	//----- nvinfo : EIATTR_FRAME_SIZE
	.align		4
.L_128:
        /*02c4*/ 	.byte	0x04, 0x11
        /*02c6*/ 	.short	(.L_130 - .L_129)
	.align		4
.L_129:
        /*02c8*/ 	.word	index@(_ZN7cutlass13device_kernelIN5flash19enable_sm80_to_sm89INS1_16FlashAttnFwdSm80INS1_25CollectiveMainloopFwdSm80ILi8ELi1ELb1EN4cute5tupleIJNS5_1CILi128EEES8_S8_EEELi128ENS_10bfloat16_tEfNS_4arch4Sm80ELb1ELb0ELb1ELb0ELb1ELb0ELb1ELb0EEENS1_21CollectiveEpilogueFwdIS9_NS6_IJNS7_ILi1EEESF_SF_EEESA_SC_Li256ELb0ELb1ELb0ELb0EEENS1_30DynamicPersistentTileSchedulerILi256ELi256ELb0ELb1ELb0EEEEEEEEEvNT_6ParamsE)
        /*02cc*/ 	.word	0x00000000


	//----- nvinfo : EIATTR_REGCOUNT
	.align		4
.L_130:
        /*02d0*/ 	.byte	0x04, 0x2f
        /*02d2*/ 	.short	(.L_132 - .L_131)
	.align		4
.L_131:
        /*02d4*/ 	.word	index@(_ZN7cutlass13device_kernelIN5flash19enable_sm80_to_sm89INS1_16FlashAttnFwdSm80INS1_25CollectiveMainloopFwdSm80ILi8ELi1ELb1EN4cute5tupleIJNS5_1CILi128EEENS7_ILi96EEES8_EEELi128ENS_10bfloat16_tEfNS_4arch4Sm80ELb0ELb1ELb1ELb1ELb1ELb1ELb1ELb0EEENS1_21CollectiveEpilogueFwdINS6_IJS8_S8_S9_EEENS6_IJNS7_ILi1EEESH_SH_EEESB_SD_Li256ELb1ELb1ELb0ELb0EEENS1_19SingleTileSchedulerILb1ELb0ELb1ELi128EEEEEEEEEvNT_6ParamsE)
        /*02d8*/ 	.word	0x00000004


	//----- nvinfo : EIATTR_FRAME_SIZE
	.align		4
.L_132:
        /*02dc*/ 	.byte	0x04, 0x11
        /*02de*/ 	.short	(.L_134 - .L_133)
	.align		4
.L_133:
        /*02e0*/ 	.word	index@(_ZN7cutlass13device_kernelIN5flash19enable_sm80_to_sm89INS1_16FlashAttnFwdSm80INS1_25CollectiveMainloopFwdSm80ILi8ELi1ELb1EN4cute5tupleIJNS5_1CILi128EEENS7_ILi96EEES8_EEELi128ENS_10bfloat16_tEfNS_4arch4Sm80ELb0ELb1ELb1ELb1ELb1ELb1ELb1ELb0EEENS1_21CollectiveEpilogueFwdINS6_IJS8_S8_S9_EEENS6_IJNS7_ILi1EEESH_SH_EEESB_SD_Li256ELb1ELb1ELb0ELb0EEENS1_19SingleTileSchedulerILb1ELb0ELb1ELi128EEEEEEEEEvNT_6ParamsE)
        /*02e4*/ 	.word	0x00000000


	//----- nvinfo : EIATTR_REGCOUNT
	.align		4
.L_134:
        /*02e8*/ 	.byte	0x04, 0x2f
        /*02ea*/ 	.short	(.L_136 - .L_135)
	.align		4
.L_135:
        /*02ec*/ 	.word	index@(_ZN7cutlass13device_kernelIN5flash19enable_sm80_to_sm89INS1_16FlashAttnFwdSm80INS1_25CollectiveMainloopFwdSm80ILi8ELi1ELb1EN4cute5tupleIJNS5_1CILi128EEENS7_ILi96EEES8_EEELi128ENS_10bfloat16_tEfNS_4arch4Sm80ELb0ELb1ELb1ELb1ELb1ELb0ELb1ELb0EEENS1_21CollectiveEpilogueFwdINS6_IJS8_S8_S9_EEENS6_IJNS7_ILi1EEESH_SH_EEESB_SD_Li256ELb1ELb1ELb0ELb0EEENS1_19SingleTileSchedulerILb1ELb0ELb1ELi128EEEEEEEEEvNT_6ParamsE)
        /*02f0*/ 	.word	0x00000004


	//----- nvinfo : EIATTR_FRAME_SIZE
	.align		4
.L_136:
        /*02f4*/ 	.byte	0x04, 0x11
        /*02f6*/ 	.short	(.L_138 - .L_137)
	.align		4
.L_137:
        /*02f8*/ 	.word	index@(_ZN7cutlass13device_kernelIN5flash19enable_sm80_to_sm89INS1_16FlashAttnFwdSm80INS1_25CollectiveMainloopFwdSm80ILi8ELi1ELb1EN4cute5tupleIJNS5_1CILi128EEENS7_ILi96EEES8_EEELi128ENS_10bfloat16_tEfNS_4arch4Sm80ELb0ELb1ELb1ELb1ELb1ELb0ELb1ELb0EEENS1_21CollectiveEpilogueFwdINS6_IJS8_S8_S9_EEENS6_IJNS7_ILi1EEESH_SH_EEESB_SD_Li256ELb1ELb1ELb0ELb0EEENS1_19SingleTileSchedulerILb1ELb0ELb1ELi128EEEEEEEEEvNT_6ParamsE)
        /*02fc*/ 	.word	0x00000000


	//----- nvinfo : EIATTR_REGCOUNT
	.align		4
.L_138:
        /*0300*/ 	.byte	0x04, 0x2f
        /*0302*/ 	.short	(.L_140 - .L_139)
	.align		4
.L_139:
        /*0304*/ 	.word	index@(_ZN7cutlass13device_kernelIN5flash19enable_sm80_to_sm89INS1_16FlashAttnFwdSm80INS1_25CollectiveMainloopFwdSm80ILi8ELi1ELb1EN4cute5tupleIJNS5_1CILi128EEENS7_ILi96EEES8_EEELi128ENS_10bfloat16_tEfNS_4arch4Sm80ELb0ELb1ELb1ELb0ELb1ELb0ELb1ELb0EEENS1_21CollectiveEpilogueFwdINS6_IJS8_S8_S9_EEENS6_IJNS7_ILi1EEESH_SH_EEESB_SD_Li256ELb0ELb1ELb0ELb0EEENS1_19SingleTileSchedulerILb0ELb0ELb1ELi128EEEEEEEEEvNT_6ParamsE)
        /*0308*/ 	.word	0x00000004


	//----- nvinfo : EIATTR_FRAME_SIZE
	.align		4
.L_140:
        /*030c*/ 	.byte	0x04, 0x11
        /*030e*/ 	.short	(.L_142 - .L_141)
	.align		4
.L_141:
        /*0310*/ 	.word	index@(_ZN7cutlass13device_kernelIN5flash19enable_sm80_to_sm89INS1_16FlashAttnFwdSm80INS1_25CollectiveMainloopFwdSm80ILi8ELi1ELb1EN4cute5tupleIJNS5_1CILi128EEENS7_ILi96EEES8_EEELi128ENS_10bfloat16_tEfNS_4arch4Sm80ELb0ELb1ELb1ELb0ELb1ELb0ELb1ELb0EEENS1_21CollectiveEpilogueFwdINS6_IJS8_S8_S9_EEENS6_IJNS7_ILi1EEESH_SH_EEESB_SD_Li256ELb0ELb1ELb0ELb0EEENS1_19SingleTileSchedulerILb0ELb0ELb1ELi128EEEEEEEEEvNT_6ParamsE)
        /*0314*/ 	.word	0x00000000


	//----- nvinfo : EIATTR_REGCOUNT
	.align		4
.L_142:
        /*0318*/ 	.byte	0x04, 0x2f
        /*031a*/ 	.short	(.L_144 - .L_143)
	.align		4
.L_143:
        /*031c*/ 	.word	index@(_ZN7cutlass13device_kernelIN5flash19enable_sm80_to_sm89INS1_16FlashAttnFwdSm80INS1_25CollectiveMainloopFwdSm80ILi8ELi1ELb1EN4cute5tupleIJNS5_1CILi128EEES8_S8_EEELi128ENS_10bfloat16_tEfNS_4arch4Sm80ELb0ELb0ELb1ELb1ELb1ELb1ELb1ELb0EEENS1_21CollectiveEpilogueFwdIS9_NS6_IJNS7_ILi1EEESF_SF_EEESA_SC_Li256ELb1ELb1ELb0ELb0EEENS1_19SingleTileSchedulerILb1ELb0ELb1ELi128EEEEEEEEEvNT_6ParamsE)
        /*0320*/ 	.word	0x00000004


	//----- nvinfo : EIATTR_FRAME_SIZE
	.align		4
.L_144:
        /*0324*/ 	.byte	0x04, 0x11
        /*0326*/ 	.short	(.L_146 - .L_145)
	.align		4
.L_145:
        /*0328*/ 	.word	index@(_ZN7cutlass13device_kernelIN5flash19enable_sm80_to_sm89INS1_16FlashAttnFwdSm80INS1_25CollectiveMainloopFwdSm80ILi8ELi1ELb1EN4cute5tupleIJNS5_1CILi128EEES8_S8_EEELi128ENS_10bfloat16_tEfNS_4arch4Sm80ELb0ELb0ELb1ELb1ELb1ELb1ELb1ELb0EEENS1_21CollectiveEpilogueFwdIS9_NS6_IJNS7_ILi1EEESF_SF_EEESA_SC_Li256ELb1ELb1ELb0ELb0EEENS1_19SingleTileSchedulerILb1ELb0ELb1ELi128EEEEEEEEEvNT_6ParamsE)
        /*032c*/ 	.word	0x00000000


	//----- nvinfo : EIATTR_REGCOUNT
	.align		4
.L_146:
        /*0330*/ 	.byte	0x04, 0x2f
        /*0332*/ 	.short	(.L_148 - .L_147)
	.align		4
.L_147:
        /*0334*/ 	.word	index@(_ZN7cutlass13device_kernelIN5flash19enable_sm80_to_sm89INS1_16FlashAttnFwdSm80INS1_25CollectiveMainloopFwdSm80ILi8ELi1ELb1EN4cute5tupleIJNS5_1CILi128EEES8_S8_EEELi128ENS_10bfloat16_tEfNS_4arch4Sm80ELb0ELb0ELb1ELb1ELb1ELb0ELb1ELb0EEENS1_21CollectiveEpilogueFwdIS9_NS6_IJNS7_ILi1EEESF_SF_EEESA_SC_Li256ELb1ELb1ELb0ELb0EEENS1_19SingleTileSchedulerILb1ELb0ELb1ELi128EEEEEEEEEvNT_6ParamsE)
        /*0338*/ 	.word	0x00000004


	//----- nvinfo : EIATTR_FRAME_SIZE
	.align		4
.L_148:
        /*033c*/ 	.byte	0x04, 0x11
        /*033e*/ 	.short	(.L_150 - .L_149)
	.align		4
.L_149:
        /*0340*/ 	.word	index@(_ZN7cutlass13device_kernelIN5flash19enable_sm80_to_sm89INS1_16FlashAttnFwdSm80INS1_25CollectiveMainloopFwdSm80ILi8ELi1ELb1EN4cute5tupleIJNS5_1CILi128EEES8_S8_EEELi128ENS_10bfloat16_tEfNS_4arch4Sm80ELb0ELb0ELb1ELb1ELb1ELb0ELb1ELb0EEENS1_21CollectiveEpilogueFwdIS9_NS6_IJNS7_ILi1EEESF_SF_EEESA_SC_Li256ELb1ELb1ELb0ELb0EEENS1_19SingleTileSchedulerILb1ELb0ELb1ELi128EEEEEEEEEvNT_6ParamsE)
        /*0344*/ 	.word	0x00000000


	//----- nvinfo : EIATTR_REGCOUNT
	.align		4
.L_150:
        /*0348*/ 	.byte	0x04, 0x2f
        /*034a*/ 	.short	(.L_152 - .L_151)
	.align		4
.L_151:
        /*034c*/ 	.word	index@(_ZN7cutlass13device_kernelIN5flash19enable_sm80_to_sm89INS1_16FlashAttnFwdSm80INS1_25CollectiveMainloopFwdSm80ILi8ELi1ELb1EN4cute5tupleIJNS5_1CILi128EEES8_S8_EEELi128ENS_10bfloat16_tEfNS_4arch4Sm80ELb0ELb0ELb1ELb0ELb1ELb0ELb1ELb0EEENS1_21CollectiveEpilogueFwdIS9_NS6_IJNS7_ILi1EEESF_SF_EEESA_SC_Li256ELb0ELb1ELb0ELb0EEENS1_19SingleTileSchedulerILb0ELb0ELb1ELi128EEEEEEEEEvNT_6ParamsE)
        /*0350*/ 	.word	0x00000004


	//----- nvinfo : EIATTR_FRAME_SIZE
	.align		4
.L_152:
        /*0354*/ 	.byte	0x04, 0x11
        /*0356*/ 	.short	(.L_154 - .L_153)
	.align		4
.L_153:
        /*0358*/ 	.word	index@(_ZN7cutlass13device_kernelIN5flash19enable_sm80_to_sm89INS1_16FlashAttnFwdSm80INS1_25CollectiveMainloopFwdSm80ILi8ELi1ELb1EN4cute5tupleIJNS5_1CILi128EEES8_S8_EEELi128ENS_10bfloat16_tEfNS_4arch4Sm80ELb0ELb0ELb1ELb0ELb1ELb0ELb1ELb0EEENS1_21CollectiveEpilogueFwdIS9_NS6_IJNS7_ILi1EEESF_SF_EEESA_SC_Li256ELb0ELb1ELb0ELb0EEENS1_19SingleTileSchedulerILb0ELb0ELb1ELi128EEEEEEEEEvNT_6ParamsE)
        /*035c*/ 	.word	0x00000000


	//----- nvinfo : EIATTR_MIN_STACK_SIZE
	.align		4
.L_154:
        /*0360*/ 	.byte	0x04, 0x12
        /*0362*/ 	.short	(.L_156 - .L_155)
	.align		4
.L_155:
        /*0364*/ 	.word	index@(_ZN7cutlass13device_kernelIN5flash19enable_sm80_to_sm89INS1_16FlashAttnFwdSm80INS1_25CollectiveMainloopFwdSm80ILi8ELi1ELb1EN4cute5tupleIJNS5_1CILi128EEES8_S8_EEELi128ENS_10bfloat16_tEfNS_4arch4Sm80ELb0ELb0ELb1ELb0ELb1ELb0ELb1ELb0EEENS1_21CollectiveEpilogueFwdIS9_NS6_IJNS7_ILi1EEESF_SF_EEESA_SC_Li256ELb0ELb1ELb0ELb0EEENS1_19SingleTileSchedulerILb0ELb0ELb1ELi128EEEEEEEEEvNT_6ParamsE)
        /*0368*/ 	.word	0x00000000


	//----- nvinfo : EIATTR_MIN_STACK_SIZE
	.align		4
.L_156:
        /*036c*/ 	.byte	0x04, 0x12
        /*036e*/ 	.short	(.L_158 - .L_157)
	.align		4
.L_157:
        /*0370*/ 	.word	index@(_ZN7cutlass13device_kernelIN5flash19enable_sm80_to_sm89INS1_16FlashAttnFwdSm80INS1_25CollectiveMainloopFwdSm80ILi8ELi1ELb1EN4cute5tupleIJNS5_1CILi128EEES8_S8_EEELi128ENS_10bfloat16_tEfNS_4arch4Sm80ELb0ELb0ELb1ELb1ELb1ELb0ELb1ELb0EEENS1_21CollectiveEpilogueFwdIS9_NS6_IJNS7_ILi1EEESF_SF_EEESA_SC_Li256ELb1ELb1ELb0ELb0EEENS1_19SingleTileSchedulerILb1ELb0ELb1ELi128EEEEEEEEEvNT_6ParamsE)
        /*0374*/ 	.word	0x00000000


	//----- nvinfo : EIATTR_MIN_STACK_SIZE
	.align		4
.L_158:
        /*0378*/ 	.byte	0x04, 0x12
        /*037a*/ 	.short	(.L_160 - .L_159)
	.align		4
.L_159:
        /*037c*/ 	.word	index@(_ZN7cutlass13device_kernelIN5flash19enable_sm80_to_sm89INS1_16FlashAttnFwdSm80INS1_25CollectiveMainloopFwdSm80ILi8ELi1ELb1EN4cute5tupleIJNS5_1CILi128EEES8_S8_EEELi128ENS_10bfloat16_tEfNS_4arch4Sm80ELb0ELb0ELb1ELb1ELb1ELb1ELb1ELb0EEENS1_21CollectiveEpilogueFwdIS9_NS6_IJNS7_ILi1EEESF_SF_EEESA_SC_Li256ELb1ELb1ELb0ELb0EEENS1_19SingleTileSchedulerILb1ELb0ELb1ELi128EEEEEEEEEvNT_6ParamsE)
        /*0380*/ 	.word	0x00000000


	//----- nvinfo : EIATTR_MIN_STACK_SIZE
	.align		4
.L_160:
        /*0384*/ 	.byte	0x04, 0x12
        /*0386*/ 	.short	(.L_162 - .L_161)
	.align		4
.L_161:
        /*0388*/ 	.word	index@(_ZN7cutlass13device_kernelIN5flash19enable_sm80_to_sm89INS1_16FlashAttnFwdSm80INS1_25CollectiveMainloopFwdSm80ILi8ELi1ELb1EN4cute5tupleIJNS5_1CILi128EEENS7_ILi96EEES8_EEELi128ENS_10bfloat16_tEfNS_4arch4Sm80ELb0ELb1ELb1ELb0ELb1ELb0ELb1ELb0EEENS1_21CollectiveEpilogueFwdINS6_IJS8_S8_S9_EEENS6_IJNS7_ILi1EEESH_SH_EEESB_SD_Li256ELb0ELb1ELb0ELb0EEENS1_19SingleTileSchedulerILb0ELb0ELb1ELi128EEEEEEEEEvNT_6ParamsE)
        /*038c*/ 	.word	0x00000000


	//----- nvinfo : EIATTR_MIN_STACK_SIZE
	.align		4
.L_162:
        /*0390*/ 	.byte	0x04, 0x12
        /*0392*/ 	.short	(.L_164 - .L_163)
	.align		4
.L_163:
        /*0394*/ 	.word	index@(_ZN7cutlass13device_kernelIN5flash19enable_sm80_to_sm89INS1_16FlashAttnFwdSm80INS1_25CollectiveMainloopFwdSm80ILi8ELi1ELb1EN4cute5tupleIJNS5_1CILi128EEENS7_ILi96EEES8_EEELi128ENS_10bfloat16_tEfNS_4arch4Sm80ELb0ELb1ELb1ELb1ELb1ELb0ELb1ELb0EEENS1_21CollectiveEpilogueFwdINS6_IJS8_S8_S9_EEENS6_IJNS7_ILi1EEESH_SH_EEESB_SD_Li256ELb1ELb1ELb0ELb0EEENS1_19SingleTileSchedulerILb1ELb0ELb1ELi128EEEEEEEEEvNT_6ParamsE)
        /*0398*/ 	.word	0x00000000


	//----- nvinfo : EIATTR_MIN_STACK_SIZE
	.align		4
.L_164:
        /*039c*/ 	.byte	0x04, 0x12
        /*039e*/ 	.short	(.L_166 - .L_165)
	.align		4
.L_165:
        /*03a0*/ 	.word	index@(_ZN7cutlass13device_kernelIN5flash19enable_sm80_to_sm89INS1_16FlashAttnFwdSm80INS1_25CollectiveMainloopFwdSm80ILi8ELi1ELb1EN4cute5tupleIJNS5_1CILi128EEENS7_ILi96EEES8_EEELi128ENS_10bfloat16_tEfNS_4arch4Sm80ELb0ELb1ELb1ELb1ELb1ELb1ELb1ELb0EEENS1_21CollectiveEpilogueFwdINS6_IJS8_S8_S9_EEENS6_IJNS7_ILi1EEESH_SH_EEESB_SD_Li256ELb1ELb1ELb0ELb0EEENS1_19SingleTileSchedulerILb1ELb0ELb1ELi128EEEEEEEEEvNT_6ParamsE)
        /*03a4*/ 	.word	0x00000000


	//----- nvinfo : EIATTR_MIN_STACK_SIZE
	.align		4
.L_166:
        /*03a8*/ 	.byte	0x04, 0x12
        /*03aa*/ 	.short	(.L_168 - .L_167)
	.align		4
.L_167:
        /*03ac*/ 	.word	index@(_ZN7cutlass13device_kernelIN5flash19enable_sm80_to_sm89INS1_16FlashAttnFwdSm80INS1_25CollectiveMainloopFwdSm80ILi8ELi1ELb1EN4cute5tupleIJNS5_1CILi128EEES8_S8_EEELi128ENS_10bfloat16_tEfNS_4arch4Sm80ELb1ELb0ELb1ELb0ELb1ELb0ELb1ELb0EEENS1_21CollectiveEpilogueFwdIS9_NS6_IJNS7_ILi1EEESF_SF_EEESA_SC_Li256ELb0ELb1ELb0ELb0EEENS1_30DynamicPersistentTileSchedulerILi256ELi256ELb0ELb1ELb0EEEEEEEEEvNT_6ParamsE)
        /*03b0*/ 	.word	0x00000000


	//----- nvinfo : EIATTR_MIN_STACK_SIZE
	.align		4
.L_168:
        /*03b4*/ 	.byte	0x04, 0x12
        /*03b6*/ 	.short	(.L_170 - .L_169)
	.align		4
.L_169:
        /*03b8*/ 	.word	index@(_ZN7cutlass13device_kernelIN5flash19enable_sm80_to_sm89INS1_16FlashAttnFwdSm80INS1_25CollectiveMainloopFwdSm80ILi8ELi1ELb1EN4cute5tupleIJNS5_1CILi128EEES8_S8_EEELi128ENS_10bfloat16_tEfNS_4arch4Sm80ELb1ELb0ELb1ELb1ELb1ELb0ELb1ELb0EEENS1_21CollectiveEpilogueFwdIS9_NS6_IJNS7_ILi1EEESF_SF_EEESA_SC_Li256ELb1ELb1ELb0ELb0EEENS1_19SingleTileSchedulerILb1ELb0ELb1ELi128EEEEEEEEEvNT_6ParamsE)
        /*03bc*/ 	.word	0x00000000


	//----- nvinfo : EIATTR_MIN_STACK_SIZE
	.align		4
.L_170:
        /*03c0*/ 	.byte	0x04, 0x12
        /*03c2*/ 	.short	(.L_172 - .L_171)
	.align		4
.L_171:
        /*03c4*/ 	.word	index@(_ZN7cutlass13device_kernelIN5flash19enable_sm80_to_sm89INS1_16FlashAttnFwdSm80INS1_25CollectiveMainloopFwdSm80ILi8ELi1ELb1EN4cute5tupleIJNS5_1CILi128EEES8_S8_EEELi128ENS_10bfloat16_tEfNS_4arch4Sm80ELb1ELb0ELb1ELb1ELb1ELb1ELb1ELb0EEENS1_21CollectiveEpilogueFwdIS9_NS6_IJNS7_ILi1EEESF_SF_EEESA_SC_Li256ELb1ELb1ELb0ELb0EEENS1_19SingleTileSchedulerILb1ELb0ELb1ELi128EEEEEEEEEvNT_6ParamsE)
        /*03c8*/ 	.word	0x00000000


	//----- nvinfo : EIATTR_MIN_STACK_SIZE
	.align		4
.L_172:
        /*03cc*/ 	.byte	0x04, 0x12
        /*03ce*/ 	.short	(.L_174 - .L_173)
	.align		4
.L_173:
        /*03d0*/ 	.word	index@(_ZN7cutlass13device_kernelIN5flash19enable_sm80_to_sm89INS1_16FlashAttnFwdSm80INS1_25CollectiveMainloopFwdSm80ILi4ELi1ELb0EN4cute5tupleIJNS5_1CILi128EEENS7_ILi64EEES8_EEELi128ENS_10bfloat16_tEfNS_4arch4Sm80ELb0ELb0ELb1ELb0ELb1ELb0ELb1ELb0EEENS1_21CollectiveEpilogueFwdINS6_IJS8_S8_S9_EEENS6_IJNS7_ILi1EEESH_SH_EEESB_SD_Li128ELb0ELb1ELb0ELb0EEENS1_19SingleTileSchedulerILb0ELb0ELb1ELi128EEEEEEEEEvNT_6ParamsE)
        /*03d4*/ 	.word	0x00000000


	//----- nvinfo : EIATTR_MIN_STACK_SIZE
	.align		4
.L_174:
        /*03d8*/ 	.byte	0x04, 0x12
        /*03da*/ 	.short	(.L_176 - .L_175)
	.align		4
.L_175:
        /*03dc*/ 	.word	index@(_ZN7cutlass13device_kernelIN5flash19enable_sm80_to_sm89INS1_16FlashAttnFwdSm80INS1_25CollectiveMainloopFwdSm80ILi4ELi1ELb0EN4cute5tupleIJNS5_1CILi128EEENS7_ILi64EEES8_EEELi128ENS_10bfloat16_tEfNS_4arch4Sm80ELb0ELb0ELb1ELb1ELb1ELb0ELb1ELb0EEENS1_21CollectiveEpilogueFwdINS6_IJS8_S8_S9_EEENS6_IJNS7_ILi1EEESH_SH_EEESB_SD_Li128ELb1ELb1ELb0ELb0EEENS1_19SingleTileSchedulerILb1ELb0ELb1ELi128EEEEEEEEEvNT_6ParamsE)
        /*03e0*/ 	.word	0x00000000


	//----- nvinfo : EIATTR_MIN_STACK_SIZE
	.align		4
.L_176:
        /*03e4*/ 	.byte	0x04, 0x12
        /*03e6*/ 	.short	(.L_178 - .L_177)
	.align		4
.L_177:
        /*03e8*/ 	.word	index@(_ZN7cutlass13device_kernelIN5flash19enable_sm80_to_sm89INS1_16FlashAttnFwdSm80INS1_25CollectiveMainloopFwdSm80ILi4ELi1ELb0EN4cute5tupleIJNS5_1CILi128EEENS7_ILi64EEES8_EEELi128ENS_10bfloat16_tEfNS_4arch4Sm80ELb0ELb0ELb1ELb1ELb1ELb1ELb1ELb0EEENS1_21CollectiveEpilogueFwdINS6_IJS8_S8_S9_EEENS6_IJNS7_ILi1EEESH_SH_EEESB_SD_Li128ELb1ELb1ELb0ELb0EEENS1_19SingleTileSchedulerILb1ELb0ELb1ELi128EEEEEEEEEvNT_6ParamsE)
        /*03ec*/ 	.word	0x00000000


	//----- nvinfo : EIATTR_MIN_STACK_SIZE
	.align		4
.L_178:
        /*03f0*/ 	.byte	0x04, 0x12
        /*03f2*/ 	.short	(.L_180 - .L_179)
	.align		4
.L_179:
        /*03f4*/ 	.word	index@(_ZN7cutlass13device_kernelIN5flash19enable_sm80_to_sm89INS1_16FlashAttnFwdSm80INS1_25CollectiveMainloopFwdSm80ILi4ELi1ELb0EN4cute5tupleIJNS5_1CILi128EEENS7_ILi48EEES8_EEELi128ENS_10bfloat16_tEfNS_4arch4Sm80ELb0ELb1ELb1ELb0ELb1ELb0ELb1ELb0EEENS1_21CollectiveEpilogueFwdINS6_IJS8_S8_S9_EEENS6_IJNS7_ILi1EEESH_SH_EEESB_SD_Li128ELb0ELb1ELb0ELb0EEENS1_19SingleTileSchedulerILb0ELb0ELb1ELi128EEEEEEEEEvNT_6ParamsE)
        /*03f8*/ 	.word	0x00000000


	//----- nvinfo : EIATTR_MIN_STACK_SIZE
	.align		4
.L_180:
        /*03fc*/ 	.byte	0x04, 0x12
        /*03fe*/ 	.short	(.L_182 - .L_181)
	.align		4
.L_181:
        /*0400*/ 	.word	index@(_ZN7cutlass13device_kernelIN5flash19enable_sm80_to_sm89INS1_16FlashAttnFwdSm80INS1_25CollectiveMainloopFwdSm80ILi4ELi1ELb0EN4cute5tupleIJNS5_1CILi128EEENS7_ILi48EEES8_EEELi128ENS_10bfloat16_tEfNS_4arch4Sm80ELb0ELb1ELb1ELb1ELb1ELb0ELb1ELb0EEENS1_21CollectiveEpilogueFwdINS6_IJS8_S8_S9_EEENS6_IJNS7_ILi1EEESH_SH_EEESB_SD_Li128ELb1ELb1ELb0ELb0EEENS1_19SingleTileSchedulerILb1ELb0ELb1ELi128EEEEEEEEEvNT_6ParamsE)
        /*0404*/ 	.word	0x00000000


	//----- nvinfo : EIATTR_MIN_STACK_SIZE
	.align		4
.L_182:
        /*0408*/ 	.byte	0x04, 0x12
        /*040a*/ 	.short	(.L_184 - .L_183)
	.align		4
.L_183:
        /*040c*/ 	.word	index@(_ZN7cutlass13device_kernelIN5flash19enable_sm80_to_sm89INS1_16FlashAttnFwdSm80INS1_25CollectiveMainloopFwdSm80ILi4ELi1ELb0EN4cute5tupleIJNS5_1CILi128EEENS7_ILi48EEES8_EEELi128ENS_10bfloat16_tEfNS_4arch4Sm80ELb0ELb1ELb1ELb1ELb1ELb1ELb1ELb0EEENS1_21CollectiveEpilogueFwdINS6_IJS8_S8_S9_EEENS6_IJNS7_ILi1EEESH_SH_EEESB_SD_Li128ELb1ELb1ELb0ELb0EEENS1_19SingleTileSchedulerILb1ELb0ELb1ELi128EEEEEEEEEvNT_6ParamsE)
        /*0410*/ 	.word	0x00000000


	//----- nvinfo : EIATTR_MIN_STACK_SIZE
	.align		4
.L_184:
        /*0414*/ 	.byte	0x04, 0x12
        /*0416*/ 	.short	(.L_186 - .L_185)
	.align		4
.L_185:
        /*0418*/ 	.word	index@(_ZN7cutlass13device_kernelIN5flash19enable_sm80_to_sm89INS1_16FlashAttnFwdSm80INS1_25CollectiveMainloopFwdSm80ILi4ELi1ELb0EN4cute5tupleIJNS5_1CILi128EEENS7_ILi64EEES8_EEELi128ENS_10bfloat16_tEfNS_4arch4Sm80ELb1ELb0ELb1ELb0ELb1ELb0ELb1ELb0EEENS1_21CollectiveEpilogueFwdINS6_IJS8_S8_S9_EEENS6_IJNS7_ILi1EEESH_SH_EEESB_SD_Li128ELb0ELb1ELb0ELb0EEENS1_30DynamicPersistentTileSchedulerILi128ELi128ELb0ELb1ELb0EEEEEEEEEvNT_6ParamsE)
        /*041c*/ 	.word	0x00000000


	//----- nvinfo : EIATTR_MIN_STACK_SIZE
	.align		4
.L_186:
        /*0420*/ 	.byte	0x04, 0x12
        /*0422*/ 	.short	(.L_188 - .L_187)
	.align		4
.L_187:
        /*0424*/ 	.word	index@(_ZN7cutlass13device_kernelIN5flash19enable_sm80_to_sm89INS1_16FlashAttnFwdSm80INS1_25CollectiveMainloopFwdSm80ILi4ELi1ELb0EN4cute5tupleIJNS5_1CILi128EEENS7_ILi64EEES8_EEELi128ENS_10bfloat16_tEfNS_4arch4Sm80ELb1ELb0ELb1ELb1ELb1ELb0ELb1ELb0EEENS1_21CollectiveEpilogueFwdINS6_IJS8_S8_S9_EEENS6_IJNS7_ILi1EEESH_SH_EEESB_SD_Li128ELb1ELb1ELb0ELb0EEENS1_19SingleTileSchedulerILb1ELb0ELb1ELi128EEEEEEEEEvNT_6ParamsE)
        /*0428*/ 	.word	0x00000000


	//----- nvinfo : EIATTR_MIN_STACK_SIZE
	.align		4
.L_188:
        /*042c*/ 	.byte	0x04, 0x12
        /*042e*/ 	.short	(.L_190 - .L_189)
	.align		4
.L_189:
        /*0430*/ 	.word	index@(_ZN7cutlass13device_kernelIN5flash19enable_sm80_to_sm89INS1_16FlashAttnFwdSm80INS1_25CollectiveMainloopFwdSm80ILi4ELi1ELb0EN4cute5tupleIJNS5_1CILi128EEENS7_ILi64EEES8_EEELi128ENS_10bfloat16_tEfNS_4arch4Sm80ELb1ELb0ELb1ELb1ELb1ELb1ELb1ELb0EEENS1_21CollectiveEpilogueFwdINS6_IJS8_S8_S9_EEENS6_IJNS7_ILi1EEESH_SH_EEESB_SD_Li128ELb1ELb1ELb0ELb0EEENS1_19SingleTileSchedulerILb1ELb0ELb1ELi128EEEEEEEEEvNT_6ParamsE)
        /*0434*/ 	.word	0x00000000


	//----- nvinfo : EIATTR_MIN_STACK_SIZE
	.align		4
.L_190:
        /*0438*/ 	.byte	0x04, 0x12
        /*043a*/ 	.short	(.L_192 - .L_191)
	.align		4
.L_191:
        /*043c*/ 	.word	index@(_ZN7cutlass13device_kernelIN5flash19enable_sm80_to_sm89INS1_16FlashAttnFwdSm80INS1_25CollectiveMainloopFwdSm80ILi8ELi1ELb1EN4cute5tupleIJNS5_1CILi128EEES8_S8_EEELi128ENS_10bfloat16_tEfNS_4arch4Sm80ELb0ELb0ELb0ELb0ELb1ELb0ELb1ELb0EEENS1_21CollectiveEpilogueFwdIS9_NS6_IJNS7_ILi1EEESF_SF_EEESA_SC_Li256ELb0ELb1ELb0ELb0EEENS1_19SingleTileSchedulerILb0ELb0ELb1ELi128EEEEEEEEEvNT_6ParamsE)
        /*0440*/ 	.word	0x00000000


	//----- nvinfo : EIATTR_MIN_STACK_SIZE
	.align		4
.L_192:
        /*0444*/ 	.byte	0x04, 0x12
        /*0446*/ 	.short	(.L_194 - .L_193)
	.align		4
.L_193:
        /*0448*/ 	.word	index@(_ZN7cutlass13device_kernelIN5flash19enable_sm80_to_sm89INS1_16FlashAttnFwdSm80INS1_25CollectiveMainloopFwdSm80ILi8ELi1ELb1EN4cute5tupleIJNS5_1CILi128EEES8_S8_EEELi128ENS_10bfloat16_tEfNS_4arch4Sm80ELb0ELb0ELb0ELb1ELb1ELb0ELb1ELb0EEENS1_21CollectiveEpilogueFwdIS9_NS6_IJNS7_ILi1EEESF_SF_EEESA_SC_Li256ELb1ELb1ELb0ELb0EEENS1_19SingleTileSchedulerILb1ELb0ELb1ELi128EEEEEEEEEvNT_6ParamsE)
        /*044c*/ 	.word	0x00000000


	//----- nvinfo : EIATTR_MIN_STACK_SIZE
	.align		4
.L_194:
        /*0450*/ 	.byte	0x04, 0x12
        /*0452*/ 	.short	(.L_196 - .L_195)
	.align		4
.L_195:
        /*0454*/ 	.word	index@(_ZN7cutlass13device_kernelIN5flash19enable_sm80_to_sm89INS1_16FlashAttnFwdSm80INS1_25CollectiveMainloopFwdSm80ILi8ELi1ELb1EN4cute5tupleIJNS5_1CILi128EEES8_S8_EEELi128ENS_10bfloat16_tEfNS_4arch4Sm80ELb0ELb0ELb0ELb1ELb1ELb1ELb1ELb0EEENS1_21CollectiveEpilogueFwdIS9_NS6_IJNS7_ILi1EEESF_SF_EEESA_SC_Li256ELb1ELb1ELb0ELb0EEENS1_19SingleTileSchedulerILb1ELb0ELb1ELi128EEEEEEEEEvNT_6ParamsE)
        /*0458*/ 	.word	0x00000000


	//----- nvinfo : EIATTR_MIN_STACK_SIZE
	.align		4
.L_196:
        /*045c*/ 	.byte	0x04, 0x12
        /*045e*/ 	.short	(.L_198 - .L_197)
	.align		4
.L_197:
        /*0460*/ 	.word	index@(_ZN7cutlass13device_kernelIN5flash19enable_sm80_to_sm89INS1_16FlashAttnFwdSm80INS1_25CollectiveMainloopFwdSm80ILi8ELi1ELb1EN4cute5tupleIJNS5_1CILi128EEENS7_ILi96EEES8_EEELi128ENS_10bfloat16_tEfNS_4arch4Sm80ELb0ELb1ELb0ELb0ELb1ELb0ELb1ELb0EEENS1_21CollectiveEpilogueFwdINS6_IJS8_S8_S9_EEENS6_IJNS7_ILi1EEESH_SH_EEESB_SD_Li256ELb0ELb1ELb0ELb0EEENS1_19SingleTileSchedulerILb0ELb0ELb1ELi128EEEEEEEEEvNT_6ParamsE)
        /*0464*/ 	.word	0x00000000


	//----- nvinfo : EIATTR_MIN_STACK_SIZE
	.align		4
.L_198:
        /*0468*/ 	.byte	0x04, 0x12
        /*046a*/ 	.short	(.L_200 - .L_199)
	.align		4
.L_199:
        /*046c*/ 	.word	index@(_ZN7cutlass13device_kernelIN5flash19enable_sm80_to_sm89INS1_16FlashAttnFwdSm80INS1_25CollectiveMainloopFwdSm80ILi8ELi1ELb1EN4cute5tupleIJNS5_1CILi128EEENS7_ILi96EEES8_EEELi128ENS_10bfloat16_tEfNS_4arch4Sm80ELb0ELb1ELb0ELb1ELb1ELb0ELb1ELb0EEENS1_21CollectiveEpilogueFwdINS6_IJS8_S8_S9_EEENS6_IJNS7_ILi1EEESH_SH_EEESB_SD_Li256ELb1ELb1ELb0ELb0EEENS1_19SingleTileSchedulerILb1ELb0ELb1ELi128EEEEEEEEEvNT_6ParamsE)
        /*0470*/ 	.word	0x00000000


	//----- nvinfo : EIATTR_MIN_STACK_SIZE
	.align		4
.L_200:
        /*0474*/ 	.byte	0x04, 0x12
        /*0476*/ 	.short	(.L_202 - .L_201)
	.align		4
.L_201:
        /*0478*/ 	.word	index@(_ZN7cutlass13device_kernelIN5flash19enable_sm80_to_sm89INS1_16FlashAttnFwdSm80INS1_25CollectiveMainloopFwdSm80ILi8ELi1ELb1EN4cute5tupleIJNS5_1CILi128EEENS7_ILi96EEES8_EEELi128ENS_10bfloat16_tEfNS_4arch4Sm80ELb0ELb1ELb0ELb1ELb1ELb1ELb1ELb0EEENS1_21CollectiveEpilogueFwdINS6_IJS8_S8_S9_EEENS6_IJNS7_ILi1EEESH_SH_EEESB_SD_Li256ELb1ELb1ELb0ELb0EEENS1_19SingleTileSchedulerILb1ELb0ELb1ELi128EEEEEEEEEvNT_6ParamsE)
        /*047c*/ 	.word	0x00000000


	//----- nvinfo : EIATTR_MIN_STACK_SIZE
	.align		4
.L_202:
        /*0480*/ 	.byte	0x04, 0x12
        /*0482*/ 	.short	(.L_204 - .L_203)
	.align		4
.L_203:
        /*0484*/ 	.word	index@(_ZN7cutlass13device_kernelIN5flash19enable_sm80_to_sm89INS1_16FlashAttnFwdSm80INS1_25CollectiveMainloopFwdSm80ILi8ELi1ELb1EN4cute5tupleIJNS5_1CILi128EEES8_S8_EEELi128ENS_10bfloat16_tEfNS_4arch4Sm80ELb1ELb0ELb0ELb0ELb1ELb0ELb1ELb0EEENS1_21CollectiveEpilogueFwdIS9_NS6_IJNS7_ILi1EEESF_SF_EEESA_SC_Li256ELb0ELb1ELb0ELb0EEENS1_30DynamicPersistentTileSchedulerILi256ELi256ELb0ELb1ELb0EEEEEEEEEvNT_6ParamsE)
        /*0488*/ 	.word	0x00000000


	//----- nvinfo : EIATTR_MIN_STACK_SIZE
	.align		4
.L_204:
        /*048c*/ 	.byte	0x04, 0x12
        /*048e*/ 	.short	(.L_206 - .L_205)
	.align		4
.L_205:
        /*0490*/ 	.word	index@(_ZN7cutlass13device_kernelIN5flash19enable_sm80_to_sm89INS1_16FlashAttnFwdSm80INS1_25CollectiveMainloopFwdSm80ILi8ELi1ELb1EN4cute5tupleIJNS5_1CILi128EEES8_S8_EEELi128ENS_10bfloat16_tEfNS_4arch4Sm80ELb1ELb0ELb0ELb1ELb1ELb0ELb1ELb0EEENS1_21CollectiveEpilogueFwdIS9_NS6_IJNS7_ILi1EEESF_SF_EEESA_SC_Li256ELb1ELb1ELb0ELb0EEENS1_19SingleTileSchedulerILb1ELb0ELb1ELi128EEEEEEEEEvNT_6ParamsE)
        /*0494*/ 	.word	0x00000000


	//----- nvinfo : EIATTR_MIN_STACK_SIZE
	.align		4
.L_206:
        /*0498*/ 	.byte	0x04, 0x12
        /*049a*/ 	.short	(.L_208 - .L_207)
	.align		4
.L_207:
        /*049c*/ 	.word	index@(_ZN7cutlass13device_kernelIN5flash19enable_sm80_to_sm89INS1_16FlashAttnFwdSm80INS1_25CollectiveMainloopFwdSm80ILi8ELi1ELb1EN4cute5tupleIJNS5_1CILi128EEES8_S8_EEELi128ENS_10bfloat16_tEfNS_4arch4Sm80ELb1ELb0ELb0ELb1ELb1ELb1ELb1ELb0EEENS1_21CollectiveEpilogueFwdIS9_NS6_IJNS7_ILi1EEESF_SF_EEESA_SC_Li256ELb1ELb1ELb0ELb0EEENS1_19SingleTileSchedulerILb1ELb0ELb1ELi128EEEEEEEEEvNT_6ParamsE)
        /*04a0*/ 	.word	0x00000000


	//----- nvinfo : EIATTR_MIN_STACK_SIZE
	.align		4
.L_208:
        /*04a4*/ 	.byte	0x04, 0x12
        /*04a6*/ 	.short	(.L_210 - .L_209)
	.align		4
.L_209:
        /*04a8*/ 	.word	index@(_ZN7cutlass13device_kernelIN5flash19enable_sm80_to_sm89INS1_16FlashAttnFwdSm80INS1_25CollectiveMainloopFwdSm80ILi4ELi1ELb0EN4cute5tupleIJNS5_1CILi128EEENS7_ILi64EEES8_EEELi128ENS_10bfloat16_tEfNS_4arch4Sm80ELb0ELb0ELb0ELb0ELb1ELb0ELb1ELb0EEENS1_21CollectiveEpilogueFwdINS6_IJS8_S8_S9_EEENS6_IJNS7_ILi1EEESH_SH_EEESB_SD_Li128ELb0ELb1ELb0ELb0EEENS1_19SingleTileSchedulerILb0ELb0ELb1ELi128EEEEEEEEEvNT_6ParamsE)
        /*04ac*/ 	.word	0x00000000


	//----- nvinfo : EIATTR_MIN_STACK_SIZE
	.align		4
.L_210:
        /*04b0*/ 	.byte	0x04, 0x12
        /*04b2*/ 	.short	(.L_212 - .L_211)
	.align		4
.L_211:
        /*04b4*/ 	.word	index@(_ZN7cutlass13device_kernelIN5flash19enable_sm80_to_sm89INS1_16FlashAttnFwdSm80INS1_25CollectiveMainloopFwdSm80ILi4ELi1ELb0EN4cute5tupleIJNS5_1CILi128EEENS7_ILi64EEES8_EEELi128ENS_10bfloat16_tEfNS_4arch4Sm80ELb0ELb0ELb0ELb1ELb1ELb0ELb1ELb0EEENS1_21CollectiveEpilogueFwdINS6_IJS8_S8_S9_EEENS6_IJNS7_ILi1EEESH_SH_EEESB_SD_Li128ELb1ELb1ELb0ELb0EEENS1_19SingleTileSchedulerILb1ELb0ELb1ELi128EEEEEEEEEvNT_6ParamsE)
        /*04b8*/ 	.word	0x00000000


	//----- nvinfo : EIATTR_MIN_STACK_SIZE
	.align		4
.L_212:
        /*04bc*/ 	.byte	0x04, 0x12
        /*04be*/ 	.short	(.L_214 - .L_213)
	.align		4
.L_213:
        /*04c0*/ 	.word	index@(_ZN7cutlass13device_kernelIN5flash19enable_sm80_to_sm89INS1_16FlashAttnFwdSm80INS1_25CollectiveMainloopFwdSm80ILi4ELi1ELb0EN4cute5tupleIJNS5_1CILi128EEENS7_ILi64EEES8_EEELi128ENS_10bfloat16_tEfNS_4arch4Sm80ELb0ELb0ELb0ELb1ELb1ELb1ELb1ELb0EEENS1_21CollectiveEpilogueFwdINS6_IJS8_S8_S9_EEENS6_IJNS7_ILi1EEESH_SH_EEESB_SD_Li128ELb1ELb1ELb0ELb0EEENS1_19SingleTileSchedulerILb1ELb0ELb1ELi128EEEEEEEEEvNT_6ParamsE)
        /*04c4*/ 	.word	0x00000000


	//----- nvinfo : EIATTR_MIN_STACK_SIZE
	.align		4
.L_214:
        /*04c8*/ 	.byte	0x04, 0x12
        /*04ca*/ 	.short	(.L_216 - .L_215)
	.align		4
.L_215:
        /*04cc*/ 	.word	index@(_ZN7cutlass13device_kernelIN5flash19enable_sm80_to_sm89INS1_16FlashAttnFwdSm80INS1_25CollectiveMainloopFwdSm80ILi4ELi1ELb0EN4cute5tupleIJNS5_1CILi128EEENS7_ILi48EEES8_EEELi128ENS_10bfloat16_tEfNS_4arch4Sm80ELb0ELb1ELb0ELb0ELb1ELb0ELb1ELb0EEENS1_21CollectiveEpilogueFwdINS6_IJS8_S8_S9_EEENS6_IJNS7_ILi1EEESH_SH_EEESB_SD_Li128ELb0ELb1ELb0ELb0EEENS1_19SingleTileSchedulerILb0ELb0ELb1ELi128EEEEEEEEEvNT_6ParamsE)
        /*04d0*/ 	.word	0x00000000


	//----- nvinfo : EIATTR_MIN_STACK_SIZE
	.align		4
.L_216:
        /*04d4*/ 	.byte	0x04, 0x12
        /*04d6*/ 	.short	(.L_218 - .L_217)
	.align		4
.L_217:
        /*04d8*/ 	.word	index@(_ZN7cutlass13device_kernelIN5flash19enable_sm80_to_sm89INS1_16FlashAttnFwdSm80INS1_25CollectiveMainloopFwdSm80ILi4ELi1ELb0EN4cute5tupleIJNS5_1CILi128EEENS7_ILi48EEES8_EEELi128ENS_10bfloat16_tEfNS_4arch4Sm80ELb0ELb1ELb0ELb1ELb1ELb0ELb1ELb0EEENS1_21CollectiveEpilogueFwdINS6_IJS8_S8_S9_EEENS6_IJNS7_ILi1EEESH_SH_EEESB_SD_Li128ELb1ELb1ELb0ELb0EEENS1_19SingleTileSchedulerILb1ELb0ELb1ELi128EEEEEEEEEvNT_6ParamsE)
        /*04dc*/ 	.word	0x00000000


	//----- nvinfo : EIATTR_MIN_STACK_SIZE
	.align		4
.L_218:
        /*04e0*/ 	.byte	0x04, 0x12
        /*04e2*/ 	.short	(.L_220 - .L_219)
	.align		4
.L_219:
        /*04e4*/ 	.word	index@(_ZN7cutlass13device_kernelIN5flash19enable_sm80_to_sm89INS1_16FlashAttnFwdSm80INS1_25CollectiveMainloopFwdSm80ILi4ELi1ELb0EN4cute5tupleIJNS5_1CILi128EEENS7_ILi48EEES8_EEELi128ENS_10bfloat16_tEfNS_4arch4Sm80ELb0ELb1ELb0ELb1ELb1ELb1ELb1ELb0EEENS1_21CollectiveEpilogueFwdINS6_IJS8_S8_S9_EEENS6_IJNS7_ILi1EEESH_SH_EEESB_SD_Li128ELb1ELb1ELb0ELb0EEENS1_19SingleTileSchedulerILb1ELb0ELb1ELi128EEEEEEEEEvNT_6ParamsE)
        /*04e8*/ 	.word	0x00000000


	//----- nvinfo : EIATTR_MIN_STACK_SIZE
	.align		4
.L_220:
        /*04ec*/ 	.byte	0x04, 0x12
        /*04ee*/ 	.short	(.L_222 - .L_221)
	.align		4
.L_221:
        /*04f0*/ 	.word	index@(_ZN7cutlass13device_kernelIN5flash19enable_sm80_to_sm89INS1_16FlashAttnFwdSm80INS1_25CollectiveMainloopFwdSm80ILi4ELi1ELb0EN4cute5tupleIJNS5_1CILi128EEENS7_ILi64EEES8_EEELi128ENS_10bfloat16_tEfNS_4arch4Sm80ELb1ELb0ELb0ELb0ELb1ELb0ELb1ELb0EEENS1_21CollectiveEpilogueFwdINS6_IJS8_S8_S9_EEENS6_IJNS7_ILi1EEESH_SH_EEESB_SD_Li128ELb0ELb1ELb0ELb0EEENS1_30DynamicPersistentTileSchedulerILi128ELi128ELb0ELb1ELb0EEEEEEEEEvNT_6ParamsE)
        /*04f4*/ 	.word	0x00000000


	//----- nvinfo : EIATTR_MIN_STACK_SIZE
	.align		4
.L_222:
        /*04f8*/ 	.byte	0x04, 0x12
        /*04fa*/ 	.short	(.L_224 - .L_223)
	.align		4
.L_223:
        /*04fc*/ 	.word	index@(_ZN7cutlass13device_kernelIN5flash19enable_sm80_to_sm89INS1_16FlashAttnFwdSm80INS1_25CollectiveMainloopFwdSm80ILi4ELi1ELb0EN4cute5tupleIJNS5_1CILi128EEENS7_ILi64EEES8_EEELi128ENS_10bfloat16_tEfNS_4arch4Sm80ELb1ELb0ELb0ELb1ELb1ELb0ELb1ELb0EEENS1_21CollectiveEpilogueFwdINS6_IJS8_S8_S9_EEENS6_IJNS7_ILi1EEESH_SH_EEESB_SD_Li128ELb1ELb1ELb0ELb0EEENS1_19SingleTileSchedulerILb1ELb0ELb1ELi128EEEEEEEEEvNT_6ParamsE)
        /*0500*/ 	.word	0x00000000


	//----- nvinfo : EIATTR_MIN_STACK_SIZE
	.align		4
.L_224:
        /*0504*/ 	.byte	0x04, 0x12
        /*0506*/ 	.short	(.L_226 - .L_225)
	.align		4
.L_225:
        /*0508*/ 	.word	index@(_ZN7cutlass13device_kernelIN5flash19enable_sm80_to_sm89INS1_16FlashAttnFwdSm80INS1_25CollectiveMainloopFwdSm80ILi4ELi1ELb0EN4cute5tupleIJNS5_1CILi128EEENS7_ILi64EEES8_EEELi128ENS_10bfloat16_tEfNS_4arch4Sm80ELb1ELb0ELb0ELb1ELb1ELb1ELb1ELb0EEENS1_21CollectiveEpilogueFwdINS6_IJS8_S8_S9_EEENS6_IJNS7_ILi1EEESH_SH_EEESB_SD_Li128ELb1ELb1ELb0ELb0EEENS1_19SingleTileSchedulerILb1ELb0ELb1ELi128EEEEEEEEEvNT_6ParamsE)
        /*050c*/ 	.word	0x00000000
.L_226:


//--------------------- .nv.compat                --------------------------
	.section	.nv.compat,"",@"SHT_CUDA_COMPAT_INFO"
	.align	4
        /*0000*/ 	.byte	0x02, 0x09, 0x01, 0x00, 0x02, 0x02, 0x01, 0x00, 0x02, 0x05, 0x05, 0x00, 0x03, 0x07, 0x01, 0x01
        /*0010*/ 	.byte	0x02, 0x03, 0x00, 0x00, 0x02, 0x06, 0x01, 0x00, 0x04, 0x0b, 0x08, 0x00, 0x00, 0x00, 0x00, 0x00
        /*0020*/ 	.byte	0x00, 0x00, 0x00, 0x00


//--------------------- .nv.info._ZN7cutlass13device_kernelIN5flash19enable_sm80_to_sm89INS1_16FlashAttnFwdSm80INS1_25CollectiveMainloopFwdSm80ILi8ELi1ELb1EN4cute5tupleIJNS5_1CILi128EEES8_S8_EEELi128ENS_10bfloat16_tEfNS_4arch4Sm80ELb0ELb0ELb1ELb0ELb1ELb0ELb1ELb0EEENS1_21CollectiveEpilogueFwdIS9_NS6_IJNS7_ILi1EEESF_SF_EEESA_SC_Li256ELb0ELb1ELb0ELb0EEENS1_19SingleTileSchedulerILb0ELb0ELb1ELi128EEEEEEEEEvNT_6ParamsE --------------------------
	.section	.nv.info._ZN7cutlass13device_kernelIN5flash19enable_sm80_to_sm89INS1_16FlashAttnFwdSm80INS1_25CollectiveMainloopFwdSm80ILi8ELi1ELb1EN4cute5tupleIJNS5_1CILi128EEES8_S8_EEELi128ENS_10bfloat16_tEfNS_4arch4Sm80ELb0ELb0ELb1ELb0ELb1ELb0ELb1ELb0EEENS1_21CollectiveEpilogueFwdIS9_NS6_IJNS7_ILi1EEESF_SF_EEESA_SC_Li256ELb0ELb1ELb0ELb0EEENS1_19SingleTileSchedulerILb0ELb0ELb1ELi128EEEEEEEEEvNT_6ParamsE,"",@"SHT_CUDA_INFO"
	.sectionflags	@""
	.align	4


	//----- nvinfo : EIATTR_CUDA_API_VERSION
	.align		4
        /*0000*/ 	.byte	0x04, 0x37
        /*0002*/ 	.short	(.L_228 - .L_227)
.L_227:
        /*0004*/ 	.word	0x00000082


	//----- nvinfo : EIATTR_KPARAM_INFO
	.align		4
.L_228:
        /*0008*/ 	.byte	0x04, 0x17
        /*000a*/ 	.short	(.L_230 - .L_229)
.L_229:
        /*000c*/ 	.word	0x00000000
        /*0010*/ 	.short	0x0000
        /*0012*/ 	.short	0x0000
        /*0014*/ 	.byte	0x00, 0xf0, 0x61, 0x10


	//----- nvinfo : EIATTR_SPARSE_MMA_MASK
	.align		4
.L_230:
        /*0018*/ 	.byte	0x03, 0x50
        /*001a*/ 	.short	0x0000


	//----- nvinfo : EIATTR_MAXREG_COUNT
	.align		4
        /*001c*/ 	.byte	0x03, 0x1b
        /*001e*/ 	.short	0x00ff


	//----- nvinfo : EIATTR_MERCURY_ISA_VERSION
	.align		4
        /*0020*/ 	.byte	0x03, 0x5f
        /*0022*/ 	.short	0x0101


	//----- nvinfo : EIATTR_EXIT_INSTR_OFFSETS
	.align		4
        /*0024*/ 	.byte	0x04, 0x1c
        /*0026*/ 	.short	(.L_232 - .L_231)


	//   ....[0]....
.L_231:
        /*0028*/ 	.word	0x00000010


	//----- nvinfo : EIATTR_MAX_THREADS
	.align		4
.L_232:
        /*002c*/ 	.byte	0x04, 0x05
        /*002e*/ 	.short	(.L_234 - .L_233)
.L_233:
        /*0030*/ 	.word	0x00000100
        /*0034*/ 	.word	0x00000001
        /*0038*/ 	.word	0x00000001


	//----- nvinfo : EIATTR_CBANK_PARAM_SIZE
	.align		4
.L_234:
        /*003c*/ 	.byte	0x03, 0x19
        /*003e*/ 	.short	0x0418


	//----- nvinfo : EIATTR_PARAM_CBANK
	.align		4
        /*0040*/ 	.byte	0x04, 0x0a
        /*0042*/ 	.short	(.L_236 - .L_235)
	.align		4
.L_235:
        /*0044*/ 	.word	index@(.nv.constant0._ZN7cutlass13device_kernelIN5flash19enable_sm80_to_sm89INS1_16FlashAttnFwdSm80INS1_25CollectiveMainloopFwdSm80ILi8ELi1ELb1EN4cute5tupleIJNS5_1CILi128EEES8_S8_EEELi128ENS_10bfloat16_tEfNS_4arch4Sm80ELb0ELb0ELb1ELb0ELb1ELb0ELb1ELb0EEENS1_21CollectiveEpilogueFwdIS9_NS6_IJNS7_ILi1EEESF_SF_EEESA_SC_Li256ELb0ELb1ELb0ELb0EEENS1_19SingleTileSchedulerILb0ELb0ELb1ELi128EEEEEEEEEvNT_6ParamsE)
        /*0048*/ 	.short	0x0210
        /*004a*/ 	.short	0x0418


	//----- nvinfo : EIATTR_SW_WAR
	.align		4
.L_236:
        /*004c*/ 	.byte	0x04, 0x36
        /*004e*/ 	.short	(.L_238 - .L_237)
.L_237:
        /*0050*/ 	.word	0x00000008
.L_238:


//--------------------- .nv.info._ZN7cutlass13device_kernelIN5flash19enable_sm80_to_sm89INS1_16FlashAttnFwdSm80INS1_25CollectiveMainloopFwdSm80ILi8ELi1ELb1EN4cute5tupleIJNS5_1CILi128EEES8_S8_EEELi128ENS_10bfloat16_tEfNS_4arch4Sm80ELb0ELb0ELb1ELb1ELb1ELb0ELb1ELb0EEENS1_21CollectiveEpilogueFwdIS9_NS6_IJNS7_ILi1EEESF_SF_EEESA_SC_Li256ELb1ELb1ELb0ELb0EEENS1_19SingleTileSchedulerILb1ELb0ELb1ELi128EEEEEEEEEvNT_6ParamsE --------------------------
	.section	.nv.info._ZN7cutlass13device_kernelIN5flash19enable_sm80_to_sm89INS1_16FlashAttnFwdSm80INS1_25CollectiveMainloopFwdSm80ILi8ELi1ELb1EN4cute5tupleIJNS5_1CILi128EEES8_S8_EEELi128ENS_10bfloat16_tEfNS_4arch4Sm80ELb0ELb0ELb1ELb1ELb1ELb0ELb1ELb0EEENS1_21CollectiveEpilogueFwdIS9_NS6_IJNS7_ILi1EEESF_SF_EEESA_SC_Li256ELb1ELb1ELb0ELb0EEENS1_19SingleTileSchedulerILb1ELb0ELb1ELi128EEEEEEEEEvNT_6ParamsE,"",@"SHT_CUDA_INFO"
	.sectionflags	@""
	.align	4


	//----- nvinfo : EIATTR_CUDA_API_VERSION
	.align		4
        /*0000*/ 	.byte	0x04, 0x37
        /*0002*/ 	.short	(.L_240 - .L_239)
.L_239:
        /*0004*/ 	.word	0x00000082


	//----- nvinfo : EIATTR_KPARAM_INFO
	.align		4
.L_240:
        /*0008*/ 	.byte	0x04, 0x17
        /*000a*/ 	.short	(.L_242 - .L_241)
.L_241:
        /*000c*/ 	.word	0x00000000
        /*0010*/ 	.short	0x0000
        /*0012*/ 	.short	0x0000
        /*0014*/ 	.byte	0x00, 0xf0, 0x61, 0x10


	//----- nvinfo : EIATTR_SPARSE_MMA_MASK
	.align		4
.L_242:
        /*0018*/ 	.byte	0x03, 0x50
        /*001a*/ 	.short	0x0000


	//----- nvinfo : EIATTR_MAXREG_COUNT
	.align		4
        /*001c*/ 	.byte	0x03, 0x1b
        /*001e*/ 	.short	0x00ff


	//----- nvinfo : EIATTR_MERCURY_ISA_VERSION
	.align		4
        /*0020*/ 	.byte	0x03, 0x5f
        /*0022*/ 	.short	0x0101


	//----- nvinfo : EIATTR_EXIT_INSTR_OFFSETS
	.align		4
        /*0024*/ 	.byte	0x04, 0x1c
        /*0026*/ 	.short	(.L_244 - .L_243)


	//   ....[0]....
.L_243:
        /*0028*/ 	.word	0x00000010


	//----- nvinfo : EIATTR_MAX_THREADS
	.align		4
.L_244:
        /*002c*/ 	.byte	0x04, 0x05
        /*002e*/ 	.short	(.L_246 - .L_245)
.L_245:
        /*0030*/ 	.word	0x00000100
        /*0034*/ 	.word	0x00000001
        /*0038*/ 	.word	0x00000001


	//----- nvinfo : EIATTR_CBANK_PARAM_SIZE
	.align		4
.L_246:
        /*003c*/ 	.byte	0x03, 0x19
        /*003e*/ 	.short	0x0418


	//----- nvinfo : EIATTR_PARAM_CBANK
	.align		4
        /*0040*/ 	.byte	0x04, 0x0a
        /*0042*/ 	.short	(.L_248 - .L_247)
	.align		4
.L_247:
        /*0044*/ 	.word	index@(.nv.constant0._ZN7cutlass13device_kernelIN5flash19enable_sm80_to_sm89INS1_16FlashAttnFwdSm80INS1_25CollectiveMainloopFwdSm80ILi8ELi1ELb1EN4cute5tupleIJNS5_1CILi128EEES8_S8_EEELi128ENS_10bfloat16_tEfNS_4arch4Sm80ELb0ELb0ELb1ELb1ELb1ELb0ELb1ELb0EEENS1_21CollectiveEpilogueFwdIS9_NS6_IJNS7_ILi1EEESF_SF_EEESA_SC_Li256ELb1ELb1ELb0ELb0EEENS1_19SingleTileSchedulerILb1ELb0ELb1ELi128EEEEEEEEEvNT_6ParamsE)
        /*0048*/ 	.short	0x0210
        /*004a*/ 	.short	0x0418


	//----- nvinfo : EIATTR_SW_WAR
	.align		4
.L_248:
        /*004c*/ 	.byte	0x04, 0x36
        /*004e*/ 	.short	(.L_250 - .L_249)
.L_249:
        /*0050*/ 	.word	0x00000008
.L_250:


//--------------------- .nv.info._ZN7cutlass13device_kernelIN5flash19enable_sm80_to_sm89INS1_16FlashAttnFwdSm80INS1_25CollectiveMainloopFwdSm80ILi8ELi1ELb1EN4cute5tupleIJNS5_1CILi128EEES8_S8_EEELi128ENS_10bfloat16_tEfNS_4arch4Sm80ELb0ELb0ELb1ELb1ELb1ELb1ELb1ELb0EEENS1_21CollectiveEpilogueFwdIS9_NS6_IJNS7_ILi1EEESF_SF_EEESA_SC_Li256ELb1ELb1ELb0ELb0EEENS1_19SingleTileSchedulerILb1ELb0ELb1ELi128EEEEEEEEEvNT_6ParamsE --------------------------
	.section	.nv.info._ZN7cutlass13device_kernelIN5flash19enable_sm80_to_sm89INS1_16FlashAttnFwdSm80INS1_25CollectiveMainloopFwdSm80ILi8ELi1ELb1EN4cute5tupleIJNS5_1CILi128EEES8_S8_EEELi128ENS_10bfloat16_tEfNS_4arch4Sm80ELb0ELb0ELb1ELb1ELb1ELb1ELb1ELb0EEENS1_21CollectiveEpilogueFwdIS9_NS6_IJNS7_ILi1EEESF_SF_EEESA_SC_Li256ELb1ELb1ELb0ELb0EEENS1_19SingleTileSchedulerILb1ELb0ELb1ELi128EEEEEEEEEvNT_6ParamsE,"",@"SHT_CUDA_INFO"
	.sectionflags	@""
	.align	4


	//----- nvinfo : EIATTR_CUDA_API_VERSION
	.align		4
        /*0000*/ 	.byte	0x04, 0x37
        /*0002*/ 	.short	(.L_252 - .L_251)
.L_251:
        /*0004*/ 	.word	0x00000082


	//----- nvinfo : EIATTR_KPARAM_INFO
	.align		4
.L_252:
        /*0008*/ 	.byte	0x04, 0x17
        /*000a*/ 	.short	(.L_254 - .L_253)
.L_253:
        /*000c*/ 	.word	0x00000000
        /*0010*/ 	.short	0x0000
        /*0012*/ 	.short	0x0000
        /*0014*/ 	.byte	0x00, 0xf0, 0x61, 0x10


	//----- nvinfo : EIATTR_SPARSE_MMA_MASK
	.align		4
.L_254:
        /*0018*/ 	.byte	0x03, 0x50
        /*001a*/ 	.short	0x0000


	//----- nvinfo : EIATTR_MAXREG_COUNT
	.align		4
        /*001c*/ 	.byte	0x03, 0x1b
        /*001e*/ 	.short	0x00ff


	//----- nvinfo : EIATTR_MERCURY_ISA_VERSION
	.align		4
        /*0020*/ 	.byte	0x03, 0x5f
        /*0022*/ 	.short	0x0101


	//----- nvinfo : EIATTR_EXIT_INSTR_OFFSETS
	.align		4
        /*0024*/ 	.byte	0x04, 0x1c
        /*0026*/ 	.short	(.L_256 - .L_255)


	//   ....[0]....
.L_255:
        /*0028*/ 	.word	0x00000010


	//----- nvinfo : EIATTR_MAX_THREADS
	.align		4
.L_256:
        /*002c*/ 	.byte	0x04, 0x05
        /*002e*/ 	.short	(.L_258 - .L_257)
.L_257:
        /*0030*/ 	.word	0x00000100
        /*0034*/ 	.word	0x00000001
        /*0038*/ 	.word	0x00000001


	//----- nvinfo : EIATTR_CBANK_PARAM_SIZE
	.align		4
.L_258:
        /*003c*/ 	.byte	0x03, 0x19
        /*003e*/ 	.short	0x0418


	//----- nvinfo : EIATTR_PARAM_CBANK
	.align		4
        /*0040*/ 	.byte	0x04, 0x0a
        /*0042*/ 	.short	(.L_260 - .L_259)
	.align		4
.L_259:
        /*0044*/ 	.word	index@(.nv.constant0._ZN7cutlass13device_kernelIN5flash19enable_sm80_to_sm89INS1_16FlashAttnFwdSm80INS1_25CollectiveMainloopFwdSm80ILi8ELi1ELb1EN4cute5tupleIJNS5_1CILi128EEES8_S8_EEELi128ENS_10bfloat16_tEfNS_4arch4Sm80ELb0ELb0ELb1ELb1ELb1ELb1ELb1ELb0EEENS1_21CollectiveEpilogueFwdIS9_NS6_IJNS7_ILi1EEESF_SF_EEESA_SC_Li256ELb1ELb1ELb0ELb0EEENS1_19SingleTileSchedulerILb1ELb0ELb1ELi128EEEEEEEEEvNT_6ParamsE)
        /*0048*/ 	.short	0x0210
        /*004a*/ 	.short	0x0418


	//----- nvinfo : EIATTR_SW_WAR
	.align		4
.L_260:
        /*004c*/ 	.byte	0x04, 0x36
        /*004e*/ 	.short	(.L_262 - .L_261)
.L_261:
        /*0050*/ 	.word	0x00000008
.L_262:


//--------------------- .nv.info._ZN7cutlass13device_kernelIN5flash19enable_sm80_to_sm89INS1_16FlashAttnFwdSm80INS1_25CollectiveMainloopFwdSm80ILi8ELi1ELb1EN4cute5tupleIJNS5_1CILi128EEENS7_ILi96EEES8_EEELi128ENS_10bfloat16_tEfNS_4arch4Sm80ELb0ELb1ELb1ELb0ELb1ELb0ELb1ELb0EEENS1_21CollectiveEpilogueFwdINS6_IJS8_S8_S9_EEENS6_IJNS7_ILi1EEESH_SH_EEESB_SD_Li256ELb0ELb1ELb0ELb0EEENS1_19SingleTileSchedulerILb0ELb0ELb1ELi128EEEEEEEEEvNT_6ParamsE --------------------------
	.section	.nv.info._ZN7cutlass13device_kernelIN5flash19enable_sm80_to_sm89INS1_16FlashAttnFwdSm80INS1_25CollectiveMainloopFwdSm80ILi8ELi1ELb1EN4cute5tupleIJNS5_1CILi128EEENS7_ILi96EEES8_EEELi128ENS_10bfloat16_tEfNS_4arch4Sm80ELb0ELb1ELb1ELb0ELb1ELb0ELb1ELb0EEENS1_21CollectiveEpilogueFwdINS6_IJS8_S8_S9_EEENS6_IJNS7_ILi1EEESH_SH_EEESB_SD_Li256ELb0ELb1ELb0ELb0EEENS1_19SingleTileSchedulerILb0ELb0ELb1ELi128EEEEEEEEEvNT_6ParamsE,"",@"SHT_CUDA_INFO"
	.sectionflags	@""
	.align	4


	//----- nvinfo : EIATTR_CUDA_API_VERSION
	.align		4
        /*0000*/ 	.byte	0x04, 0x37
        /*0002*/ 	.short	(.L_264 - .L_263)
.L_263:
        /*0004*/ 	.word	0x00000082


	//----- nvinfo : EIATTR_KPARAM_INFO
	.align		4
.L_264:
        /*0008*/ 	.byte	0x04, 0x17
        /*000a*/ 	.short	(.L_266 - .L_265)
.L_265:
        /*000c*/ 	.word	0x00000000
        /*0010*/ 	.short	0x0000
        /*0012*/ 	.short	0x0000
        /*0014*/ 	.byte	0x00, 0xf0, 0x61, 0x10


	//----- nvinfo : EIATTR_SPARSE_MMA_MASK
	.align		4
.L_266:
        /*0018*/ 	.byte	0x03, 0x50
        /*001a*/ 	.short	0x0000


	//----- nvinfo : EIATTR_MAXREG_COUNT
	.align		4
        /*001c*/ 	.byte	0x03, 0x1b
        /*001e*/ 	.short	0x00ff


	//----- nvinfo : EIATTR_MERCURY_ISA_VERSION
	.align		4
        /*0020*/ 	.byte	0x03, 0x5f
        /*0022*/ 	.short	0x0101


	//----- nvinfo : EIATTR_EXIT_INSTR_OFFSETS
	.align		4
        /*0024*/ 	.byte	0x04, 0x1c
        /*0026*/ 	.short	(.L_268 - .L_267)


	//   ....[0]....
.L_267:
        /*0028*/ 	.word	0x00000010


	//----- nvinfo : EIATTR_MAX_THREADS
	.align		4
.L_268:
        /*002c*/ 	.byte	0x04, 0x05
        /*002e*/ 	.short	(.L_270 - .L_269)
.L_269:
        /*0030*/ 	.word	0x00000100
        /*0034*/ 	.word	0x00000001
        /*0038*/ 	.word	0x00000001


	//----- nvinfo : EIATTR_CBANK_PARAM_SIZE
	.align		4
.L_270:
        /*003c*/ 	.byte	0x03, 0x19
        /*003e*/ 	.short	0x0418


	//----- nvinfo : EIATTR_PARAM_CBANK
	.align		4
        /*0040*/ 	.byte	0x04, 0x0a
        /*0042*/ 	.short	(.L_272 - .L_271)
	.align		4
.L_271:
        /*0044*/ 	.word	index@(.nv.constant0._ZN7cutlass13device_kernelIN5flash19enable_sm80_to_sm89INS1_16FlashAttnFwdSm80INS1_25CollectiveMainloopFwdSm80ILi8ELi1ELb1EN4cute5tupleIJNS5_1CILi128EEENS7_ILi96EEES8_EEELi128ENS_10bfloat16_tEfNS_4arch4Sm80ELb0ELb1ELb1ELb0ELb1ELb0ELb1ELb0EEENS1_21CollectiveEpilogueFwdINS6_IJS8_S8_S9_EEENS6_IJNS7_ILi1EEESH_SH_EEESB_SD_Li256ELb0ELb1ELb0ELb0EEENS1_19SingleTileSchedulerILb0ELb0ELb1ELi128EEEEEEEEEvNT_6ParamsE)
        /*0048*/ 	.short	0x0210
        /*004a*/ 	.short	0x0418


	//----- nvinfo : EIATTR_SW_WAR
	.align		4
.L_272:
        /*004c*/ 	.byte	0x04, 0x36
        /*004e*/ 	.short	(.L_274 - .L_273)
.L_273:
        /*0050*/ 	.word	0x00000008
.L_274:


//--------------------- .nv.info._ZN7cutlass13device_kernelIN5flash19enable_sm80_to_sm89INS1_16FlashAttnFwdSm80INS1_25CollectiveMainloopFwdSm80ILi8ELi1ELb1EN4cute5tupleIJNS5_1CILi128EEENS7_ILi96EEES8_EEELi128ENS_10bfloat16_tEfNS_4arch4Sm80ELb0ELb1ELb1ELb1ELb1ELb0ELb1ELb0EEENS1_21CollectiveEpilogueFwdINS6_IJS8_S8_S9_EEENS6_IJNS7_ILi1EEESH_SH_EEESB_SD_Li256ELb1ELb1ELb0ELb0EEENS1_19SingleTileSchedulerILb1ELb0ELb1ELi128EEEEEEEEEvNT_6ParamsE --------------------------
	.section	.nv.info._ZN7cutlass13device_kernelIN5flash19enable_sm80_to_sm89INS1_16FlashAttnFwdSm80INS1_25CollectiveMainloopFwdSm80ILi8ELi1ELb1EN4cute5tupleIJNS5_1CILi128EEENS7_ILi96EEES8_EEELi128ENS_10bfloat16_tEfNS_4arch4Sm80ELb0ELb1ELb1ELb1ELb1ELb0ELb1ELb0EEENS1_21CollectiveEpilogueFwdINS6_IJS8_S8_S9_EEENS6_IJNS7_ILi1EEESH_SH_EEESB_SD_Li256ELb1ELb1ELb0ELb0EEENS1_19SingleTileSchedulerILb1ELb0ELb1ELi128EEEEEEEEEvNT_6ParamsE,"",@"SHT_CUDA_INFO"
	.sectionflags	@""
	.align	4


	//----- nvinfo : EIATTR_CUDA_API_VERSION
	.align		4
        /*0000*/ 	.byte	0x04, 0x37
        /*0002*/ 	.short	(.L_276 - .L_275)
.L_275:
        /*0004*/ 	.word	0x00000082


	//----- nvinfo : EIATTR_KPARAM_INFO
	.align		4
.L_276:
        /*0008*/ 	.byte	0x04, 0x17
        /*000a*/ 	.short	(.L_278 - .L_277)
.L_277:
        /*000c*/ 	.word	0x00000000
        /*0010*/ 	.short	0x0000
        /*0012*/ 	.short	0x0000
        /*0014*/ 	.byte	0x00, 0xf0, 0x61, 0x10


	//----- nvinfo : EIATTR_SPARSE_MMA_MASK
	.align		4
.L_278:
        /*0018*/ 	.byte	0x03, 0x50
        /*001a*/ 	.short	0x0000


	//----- nvinfo : EIATTR_MAXREG_COUNT
	.align		4
        /*001c*/ 	.byte	0x03, 0x1b
        /*001e*/ 	.short	0x00ff


	//----- nvinfo : EIATTR_MERCURY_ISA_VERSION
	.align		4
        /*0020*/ 	.byte	0x03, 0x5f
        /*0022*/ 	.short	0x0101


	//----- nvinfo : EIATTR_EXIT_INSTR_OFFSETS
	.align		4
        /*0024*/ 	.byte	0x04, 0x1c
        /*0026*/ 	.short	(.L_280 - .L_279)


	//   ....[0]....
.L_279:
        /*0028*/ 	.word	0x00000010


	//----- nvinfo : EIATTR_MAX_THREADS
	.align		4
.L_280:
        /*002c*/ 	.byte	0x04, 0x05
        /*002e*/ 	.short	(.L_282 - .L_281)
.L_281:
        /*0030*/ 	.word	0x00000100
        /*0034*/ 	.word	0x00000001
        /*0038*/ 	.word	0x00000001


	//----- nvinfo : EIATTR_CBANK_PARAM_SIZE
	.align		4
.L_282:
        /*003c*/ 	.byte	0x03, 0x19
        /*003e*/ 	.short	0x0418


	//----- nvinfo : EIATTR_PARAM_CBANK
	.align		4
        /*0040*/ 	.byte	0x04, 0x0a
        /*0042*/ 	.short	(.L_284 - .L_283)
	.align		4
.L_283:
        /*0044*/ 	.word	index@(.nv.constant0._ZN7cutlass13device_kernelIN5flash19enable_sm80_to_sm89INS1_16FlashAttnFwdSm80INS1_25CollectiveMainloopFwdSm80ILi8ELi1ELb1EN4cute5tupleIJNS5_1CILi128EEENS7_ILi96EEES8_EEELi128ENS_10bfloat16_tEfNS_4arch4Sm80ELb0ELb1ELb1ELb1ELb1ELb0ELb1ELb0EEENS1_21CollectiveEpilogueFwdINS6_IJS8_S8_S9_EEENS6_IJNS7_ILi1EEESH_SH_EEESB_SD_Li256ELb1ELb1ELb0ELb0EEENS1_19SingleTileSchedulerILb1ELb0ELb1ELi128EEEEEEEEEvNT_6ParamsE)
        /*0048*/ 	.short	0x0210
        /*004a*/ 	.short	0x0418


	//----- nvinfo : EIATTR_SW_WAR
	.align		4
.L_284:
        /*004c*/ 	.byte	0x04, 0x36
        /*004e*/ 	.short	(.L_286 - .L_285)
.L_285:
        /*0050*/ 	.word	0x00000008
.L_286:


//--------------------- .nv.info._ZN7cutlass13device_kernelIN5flash19enable_sm80_to_sm89INS1_16FlashAttnFwdSm80INS1_25CollectiveMainloopFwdSm80ILi8ELi1ELb1EN4cute5tupleIJNS5_1CILi128EEENS7_ILi96EEES8_EEELi128ENS_10bfloat16_tEfNS_4arch4Sm80ELb0ELb1ELb1ELb1ELb1ELb1ELb1ELb0EEENS1_21CollectiveEpilogueFwdINS6_IJS8_S8_S9_EEENS6_IJNS7_ILi1EEESH_SH_EEESB_SD_Li256ELb1ELb1ELb0ELb0EEENS1_19SingleTileSchedulerILb1ELb0ELb1ELi128EEEEEEEEEvNT_6ParamsE --------------------------
	.section	.nv.info._ZN7cutlass13device_kernelIN5flash19enable_sm80_to_sm89INS1_16FlashAttnFwdSm80INS1_25CollectiveMainloopFwdSm80ILi8ELi1ELb1EN4cute5tupleIJNS5_1CILi128EEENS7_ILi96EEES8_EEELi128ENS_10bfloat16_tEfNS_4arch4Sm80ELb0ELb1ELb1ELb1ELb1ELb1ELb1ELb0EEENS1_21CollectiveEpilogueFwdINS6_IJS8_S8_S9_EEENS6_IJNS7_ILi1EEESH_SH_EEESB_SD_Li256ELb1ELb1ELb0ELb0EEENS1_19SingleTileSchedulerILb1ELb0ELb1ELi128EEEEEEEEEvNT_6ParamsE,"",@"SHT_CUDA_INFO"
	.sectionflags	@""
	.align	4


	//----- nvinfo : EIATTR_CUDA_API_VERSION
	.align		4
        /*0000*/ 	.byte	0x04, 0x37
        /*0002*/ 	.short	(.L_288 - .L_287)
.L_287:
        /*0004*/ 	.word	0x00000082


	//----- nvinfo : EIATTR_KPARAM_INFO
	.align		4
.L_288:
        /*0008*/ 	.byte	0x04, 0x17
        /*000a*/ 	.short	(.L_290 - .L_289)
.L_289:
        /*000c*/ 	.word	0x00000000
        /*0010*/ 	.short	0x0000
        /*0012*/ 	.short	0x0000
        /*0014*/ 	.byte	0x00, 0xf0, 0x61, 0x10


	//----- nvinfo : EIATTR_SPARSE_MMA_MASK
	.align		4
.L_290:
        /*0018*/ 	.byte	0x03, 0x50
        /*001a*/ 	.short	0x0000


	//----- nvinfo : EIATTR_MAXREG_COUNT
	.align		4
        /*001c*/ 	.byte	0x03, 0x1b
        /*001e*/ 	.short	0x00ff


	//----- nvinfo : EIATTR_MERCURY_ISA_VERSION
	.align		4
        /*0020*/ 	.byte	0x03, 0x5f
        /*0022*/ 	.short	0x0101


	//----- nvinfo : EIATTR_EXIT_INSTR_OFFSETS
	.align		4
        /*0024*/ 	.byte	0x04, 0x1c
        /*0026*/ 	.short	(.L_292 - .L_291)


	//   ....[0]....
.L_291:
        /*0028*/ 	.word	0x00000010


	//----- nvinfo : EIATTR_MAX_THREADS
	.align		4
.L_292:
        /*002c*/ 	.byte	0x04, 0x05
        /*002e*/ 	.short	(.L_294 - .L_293)
.L_293:
        /*0030*/ 	.word	0x00000100
        /*0034*/ 	.word	0x00000001
        /*0038*/ 	.word	0x00000001


	//----- nvinfo : EIATTR_CBANK_PARAM_SIZE
	.align		4
.L_294:
        /*003c*/ 	.byte	0x03, 0x19
        /*003e*/ 	.short	0x0418


	//----- nvinfo : EIATTR_PARAM_CBANK
	.align		4
        /*0040*/ 	.byte	0x04, 0x0a
        /*0042*/ 	.short	(.L_296 - .L_295)
	.align		4
.L_295:
        /*0044*/ 	.word	index@(.nv.constant0._ZN7cutlass13device_kernelIN5flash19enable_sm80_to_sm89INS1_16FlashAttnFwdSm80INS1_25CollectiveMainloopFwdSm80ILi8ELi1ELb1EN4cute5tupleIJNS5_1CILi128EEENS7_ILi96EEES8_EEELi128ENS_10bfloat16_tEfNS_4arch4Sm80ELb0ELb1ELb1ELb1ELb1ELb1ELb1ELb0EEENS1_21CollectiveEpilogueFwdINS6_IJS8_S8_S9_EEENS6_IJNS7_ILi1EEESH_SH_EEESB_SD_Li256ELb1ELb1ELb0ELb0EEENS1_19SingleTileSchedulerILb1ELb0ELb1ELi128EEEEEEEEEvNT_6ParamsE)
        /*0048*/ 	.short	0x0210
        /*004a*/ 	.short	0x0418


	//----- nvinfo : EIATTR_SW_WAR
	.align		4
.L_296:
        /*004c*/ 	.byte	0x04, 0x36
        /*004e*/ 	.short	(.L_298 - .L_297)
.L_297:
        /*0050*/ 	.word	0x00000008
.L_298:


//--------------------- .nv.info._ZN7cutlass13device_kernelIN5flash19enable_sm80_to_sm89INS1_16FlashAttnFwdSm80INS1_25CollectiveMainloopFwdSm80ILi8ELi1ELb1EN4cute5tupleIJNS5_1CILi128EEES8_S8_EEELi128ENS_10bfloat16_tEfNS_4arch4Sm80ELb1ELb0ELb1ELb0ELb1ELb0ELb1ELb0EEENS1_21CollectiveEpilogueFwdIS9_NS6_IJNS7_ILi1EEESF_SF_EEESA_SC_Li256ELb0ELb1ELb0ELb0EEENS1_30DynamicPersistentTileSchedulerILi256ELi256ELb0ELb1ELb0EEEEEEEEEvNT_6ParamsE --------------------------
	.section	.nv.info._ZN7cutlass13device_kernelIN5flash19enable_sm80_to_sm89INS1_16FlashAttnFwdSm80INS1_25CollectiveMainloopFwdSm80ILi8ELi1ELb1EN4cute5tupleIJNS5_1CILi128EEES8_S8_EEELi128ENS_10bfloat16_tEfNS_4arch4Sm80ELb1ELb0ELb1ELb0ELb1ELb0ELb1ELb0EEENS1_21CollectiveEpilogueFwdIS9_NS6_IJNS7_ILi1EEESF_SF_EEESA_SC_Li256ELb0ELb1ELb0ELb0EEENS1_30DynamicPersistentTileSchedulerILi256ELi256ELb0ELb1ELb0EEEEEEEEEvNT_6ParamsE,"",@"SHT_CUDA_INFO"
	.sectionflags	@""
	.align	4


	//----- nvinfo : EIATTR_CUDA_API_VERSION
	.align		4
        /*0000*/ 	.byte	0x04, 0x37
        /*0002*/ 	.short	(.L_300 - .L_299)
.L_299:
        /*0004*/ 	.word	0x00000082


	//----- nvinfo : EIATTR_KPARAM_INFO
	.align		4
.L_300:
        /*0008*/ 	.byte	0x04, 0x17
        /*000a*/ 	.short	(.L_302 - .L_301)
.L_301:
        /*000c*/ 	.word	0x00000000
        /*0010*/ 	.short	0x0000
        /*0012*/ 	.short	0x0000
        /*0014*/ 	.byte	0x00, 0xf0, 0xa1, 0x10


	//----- nvinfo : EIATTR_SPARSE_MMA_MASK
	.align		4
.L_302:
        /*0018*/ 	.byte	0x03, 0x50
        /*001a*/ 	.short	0x0000


	//----- nvinfo : EIATTR_MAXREG_COUNT
	.align		4
        /*001c*/ 	.byte	0x03, 0x1b
        /*001e*/ 	.short	0x00ff


	//----- nvinfo : EIATTR_MERCURY_ISA_VERSION
	.align		4
        /*0020*/ 	.byte	0x03, 0x5f
        /*0022*/ 	.short	0x0101


	//----- nvinfo : EIATTR_EXIT_INSTR_OFFSETS
	.align		4
        /*0024*/ 	.byte	0x04, 0x1c
        /*0026*/ 	.short	(.L_304 - .L_303)


	//   ....[0]....
.L_303:
        /*0028*/ 	.word	0x00000010


	//----- nvinfo : EIATTR_MAX_THREADS
	.align		4
.L_304:
        /*002c*/ 	.byte	0x04, 0x05
        /*002e*/ 	.short	(.L_306 - .L_305)
.L_305:
        /*0030*/ 	.word	0x00000100
        /*0034*/ 	.word	0x00000001
        /*0038*/ 	.word	0x00000001


	//----- nvinfo : EIATTR_CBANK_PARAM_SIZE
	.align		4
.L_306:
        /*003c*/ 	.byte	0x03, 0x19
        /*003e*/ 	.short	0x0428


	//----- nvinfo : EIATTR_PARAM_CBANK
	.align		4
        /*0040*/ 	.byte	0x04, 0x0a
        /*0042*/ 	.short	(.L_308 - .L_307)
	.align		4
.L_307:
        /*0044*/ 	.word	index@(.nv.constant0._ZN7cutlass13device_kernelIN5flash19enable_sm80_to_sm89INS1_16FlashAttnFwdSm80INS1_25CollectiveMainloopFwdSm80ILi8ELi1ELb1EN4cute5tupleIJNS5_1CILi128EEES8_S8_EEELi128ENS_10bfloat16_tEfNS_4arch4Sm80ELb1ELb0ELb1ELb0ELb1ELb0ELb1ELb0EEENS1_21CollectiveEpilogueFwdIS9_NS6_IJNS7_ILi1EEESF_SF_EEESA_SC_Li256ELb0ELb1ELb0ELb0EEENS1_30DynamicPersistentTileSchedulerILi256ELi256ELb0ELb1ELb0EEEEEEEEEvNT_6ParamsE)
        /*0048*/ 	.short	0x0210
        /*004a*/ 	.short	0x0428


	//----- nvinfo : EIATTR_SW_WAR
	.align		4
.L_308:
        /*004c*/ 	.byte	0x04, 0x36
        /*004e*/ 	.short	(.L_310 - .L_309)
.L_309:
        /*0050*/ 	.word	0x00000008
.L_310:


//--------------------- .nv.info._ZN7cutlass13device_kernelIN5flash19enable_sm80_to_sm89INS1_16FlashAttnFwdSm80INS1_25CollectiveMainloopFwdSm80ILi8ELi1ELb1EN4cute5tupleIJNS5_1CILi128EEES8_S8_EEELi128ENS_10bfloat16_tEfNS_4arch4Sm80ELb1ELb0ELb1ELb1ELb1ELb0ELb1ELb0EEENS1_21CollectiveEpilogueFwdIS9_NS6_IJNS7_ILi1EEESF_SF_EEESA_SC_Li256ELb1ELb1ELb0ELb0EEENS1_19SingleTileSchedulerILb1ELb0ELb1ELi128EEEEEEEEEvNT_6ParamsE --------------------------
	.section	.nv.info._ZN7cutlass13device_kernelIN5flash19enable_sm80_to_sm89INS1_16FlashAttnFwdSm80INS1_25CollectiveMainloopFwdSm80ILi8ELi1ELb1EN4cute5tupleIJNS5_1CILi128EEES8_S8_EEELi128ENS_10bfloat16_tEfNS_4arch4Sm80ELb1ELb0ELb1ELb1ELb1ELb0ELb1ELb0EEENS1_21CollectiveEpilogueFwdIS9_NS6_IJNS7_ILi1EEESF_SF_EEESA_SC_Li256ELb1ELb1ELb0ELb0EEENS1_19SingleTileSchedulerILb1ELb0ELb1ELi128EEEEEEEEEvNT_6ParamsE,"",@"SHT_CUDA_INFO"
	.sectionflags	@""
	.align	4


	//----- nvinfo : EIATTR_CUDA_API_VERSION
	.align		4
        /*0000*/ 	.byte	0x04, 0x37
        /*0002*/ 	.short	(.L_312 - .L_311)
.L_311:
        /*0004*/ 	.word	0x00000082


	//----- nvinfo : EIATTR_KPARAM_INFO
	.align		4
.L_312:
        /*0008*/ 	.byte	0x04, 0x17
        /*000a*/ 	.short	(.L_314 - .L_313)
.L_313:
        /*000c*/ 	.word	0x00000000
        /*0010*/ 	.short	0x0000
        /*0012*/ 	.short	0x0000
        /*0014*/ 	.byte	0x00, 0xf0, 0x61, 0x10


	//----- nvinfo : EIATTR_SPARSE_MMA_MASK
	.align		4
.L_314:
        /*0018*/ 	.byte	0x03, 0x50
        /*001a*/ 	.short	0x0000


	//----- nvinfo : EIATTR_MAXREG_COUNT
	.align		4
        /*001c*/ 	.byte	0x03, 0x1b
        /*001e*/ 	.short	0x00ff


	//----- nvinfo : EIATTR_MERCURY_ISA_VERSION
	.align		4
        /*0020*/ 	.byte	0x03, 0x5f
        /*0022*/ 	.short	0x0101


	//----- nvinfo : EIATTR_EXIT_INSTR_OFFSETS
	.align		4
        /*0024*/ 	.byte	0x04, 0x1c
        /*0026*/ 	.short	(.L_316 - .L_315)


	//   ....[0]....
.L_315:
        /*0028*/ 	.word	0x00000010


	//----- nvinfo : EIATTR_MAX_THREADS
	.align		4
.L_316:
        /*002c*/ 	.byte	0x04, 0x05
        /*002e*/ 	.short	(.L_318 - .L_317)
.L_317:
        /*0030*/ 	.word	0x00000100
        /*0034*/ 	.word	0x00000001
        /*0038*/ 	.word	0x00000001


	//----- nvinfo : EIATTR_CBANK_PARAM_SIZE
	.align		4
.L_318:
        /*003c*/ 	.byte	0x03, 0x19
        /*003e*/ 	.short	0x0418


	//----- nvinfo : EIATTR_PARAM_CBANK
	.align		4
        /*0040*/ 	.byte	0x04, 0x0a
        /*0042*/ 	.short	(.L_320 - .L_319)
	.align		4
.L_319:
        /*0044*/ 	.word	index@(.nv.constant0._ZN7cutlass13device_kernelIN5flash19enable_sm80_to_sm89INS1_16FlashAttnFwdSm80INS1_25CollectiveMainloopFwdSm80ILi8ELi1ELb1EN4cute5tupleIJNS5_1CILi128EEES8_S8_EEELi128ENS_10bfloat16_tEfNS_4arch4Sm80ELb1ELb0ELb1ELb1ELb1ELb0ELb1ELb0EEENS1_21CollectiveEpilogueFwdIS9_NS6_IJNS7_ILi1EEESF_SF_EEESA_SC_Li256ELb1ELb1ELb0ELb0EEENS1_19SingleTileSchedulerILb1ELb0ELb1ELi128EEEEEEEEEvNT_6ParamsE)
        /*0048*/ 	.short	0x0210
        /*004a*/ 	.short	0x0418


	//----- nvinfo : EIATTR_SW_WAR
	.align		4
.L_320:
        /*004c*/ 	.byte	0x04, 0x36
        /*004e*/ 	.short	(.L_322 - .L_321)
.L_321:
        /*0050*/ 	.word	0x00000008
.L_322:


//--------------------- .nv.info._ZN7cutlass13device_kernelIN5flash19enable_sm80_to_sm89INS1_16FlashAttnFwdSm80INS1_25CollectiveMainloopFwdSm80ILi8ELi1ELb1EN4cute5tupleIJNS5_1CILi128EEES8_S8_EEELi128ENS_10bfloat16_tEfNS_4arch4Sm80ELb1ELb0ELb1ELb1ELb1ELb1ELb1ELb0EEENS1_21CollectiveEpilogueFwdIS9_NS6_IJNS7_ILi1EEESF_SF_EEESA_SC_Li256ELb1ELb1ELb0ELb0EEENS1_19SingleTileSchedulerILb1ELb0ELb1ELi128EEEEEEEEEvNT_6ParamsE --------------------------
	.section	.nv.info._ZN7cutlass13device_kernelIN5flash19enable_sm80_to_sm89INS1_16FlashAttnFwdSm80INS1_25CollectiveMainloopFwdSm80ILi8ELi1ELb1EN4cute5tupleIJNS5_1CILi128EEES8_S8_EEELi128ENS_10bfloat16_tEfNS_4arch4Sm80ELb1ELb0ELb1ELb1ELb1ELb1ELb1ELb0EEENS1_21CollectiveEpilogueFwdIS9_NS6_IJNS7_ILi1EEESF_SF_EEESA_SC_Li256ELb1ELb1ELb0ELb0EEENS1_19SingleTileSchedulerILb1ELb0ELb1ELi128EEEEEEEEEvNT_6ParamsE,"",@"SHT_CUDA_INFO"
	.sectionflags	@""
	.align	4


	//----- nvinfo : EIATTR_CUDA_API_VERSION
	.align		4
        /*0000*/ 	.byte	0x04, 0x37
        /*0002*/ 	.short	(.L_324 - .L_323)
.L_323:
        /*0004*/ 	.word	0x00000082


	//----- nvinfo : EIATTR_KPARAM_INFO
	.align		4
.L_324:
        /*0008*/ 	.byte	0x04, 0x17
        /*000a*/ 	.short	(.L_326 - .L_325)
.L_325:
        /*000c*/ 	.word	0x00000000
        /*0010*/ 	.short	0x0000
        /*0012*/ 	.short	0x0000
        /*0014*/ 	.byte	0x00, 0xf0, 0x61, 0x10


	//----- nvinfo : EIATTR_SPARSE_MMA_MASK
	.align		4
.L_326:
        /*0018*/ 	.byte	0x03, 0x50
        /*001a*/ 	.short	0x0000


	//----- nvinfo : EIATTR_MAXREG_COUNT
	.align		4
        /*001c*/ 	.byte	0x03, 0x1b
        /*001e*/ 	.short	0x00ff


	//----- nvinfo : EIATTR_MERCURY_ISA_VERSION
	.align		4
        /*0020*/ 	.byte	0x03, 0x5f
        /*0022*/ 	.short	0x0101


	//----- nvinfo : EIATTR_EXIT_INSTR_OFFSETS
	.align		4
        /*0024*/ 	.byte	0x04, 0x1c
        /*0026*/ 	.short	(.L_328 - .L_327)


	//   ....[0]....
.L_327:
        /*0028*/ 	.word	0x00000010


	//----- nvinfo : EIATTR_MAX_THREADS
	.align		4
.L_328:
        /*002c*/ 	.byte	0x04, 0x05
        /*002e*/ 	.short	(.L_330 - .L_329)
.L_329:
        /*0030*/ 	.word	0x00000100
        /*0034*/ 	.word	0x00000001
        /*0038*/ 	.word	0x00000001


	//----- nvinfo : EIATTR_CBANK_PARAM_SIZE
	.align		4
.L_330:
        /*003c*/ 	.byte	0x03, 0x19
        /*003e*/ 	.short	0x0418


	//----- nvinfo : EIATTR_PARAM_CBANK
	.align		4
        /*0040*/ 	.byte	0x04, 0x0a
        /*0042*/ 	.short	(.L_332 - .L_331)
	.align		4
.L_331:
        /*0044*/ 	.word	index@(.nv.constant0._ZN7cutlass13device_kernelIN5flash19enable_sm80_to_sm89INS1_16FlashAttnFwdSm80INS1_25CollectiveMainloopFwdSm80ILi8ELi1ELb1EN4cute5tupleIJNS5_1CILi128EEES8_S8_EEELi128ENS_10bfloat16_tEfNS_4arch4Sm80ELb1ELb0ELb1ELb1ELb1ELb1ELb1ELb0EEENS1_21CollectiveEpilogueFwdIS9_NS6_IJNS7_ILi1EEESF_SF_EEESA_SC_Li256ELb1ELb1ELb0ELb0EEENS1_19SingleTileSchedulerILb1ELb0ELb1ELi128EEEEEEEEEvNT_6ParamsE)
        /*0048*/ 	.short	0x0210
        /*004a*/ 	.short	0x0418


	//----- nvinfo : EIATTR_SW_WAR
	.align		4
.L_332:
        /*004c*/ 	.byte	0x04, 0x36
        /*004e*/ 	.short	(.L_334 - .L_333)
.L_333:
        /*0050*/ 	.word	0x00000008
.L_334:


//--------------------- .nv.info._ZN7cutlass13device_kernelIN5flash19enable_sm80_to_sm89INS1_16FlashAttnFwdSm80INS1_25CollectiveMainloopFwdSm80ILi4ELi1ELb0EN4cute5tupleIJNS5_1CILi128EEENS7_ILi64EEES8_EEELi128ENS_10bfloat16_tEfNS_4arch4Sm80ELb0ELb0ELb1ELb0ELb1ELb0ELb1ELb0EEENS1_21CollectiveEpilogueFwdINS6_IJS8_S8_S9_EEENS6_IJNS7_ILi1EEESH_SH_EEESB_SD_Li128ELb0ELb1ELb0ELb0EEENS1_19SingleTileSchedulerILb0ELb0ELb1ELi128EEEEEEEEEvNT_6ParamsE --------------------------
	.section	.nv.info._ZN7cutlass13device_kernelIN5flash19enable_sm80_to_sm89INS1_16FlashAttnFwdSm80INS1_25CollectiveMainloopFwdSm80ILi4ELi1ELb0EN4cute5tupleIJNS5_1CILi128EEENS7_ILi64EEES8_EEELi128ENS_10bfloat16_tEfNS_4arch4Sm80ELb0ELb0ELb1ELb0ELb1ELb0ELb1ELb0EEENS1_21CollectiveEpilogueFwdINS6_IJS8_S8_S9_EEENS6_IJNS7_ILi1EEESH_SH_EEESB_SD_Li128ELb0ELb1ELb0ELb0EEENS1_19SingleTileSchedulerILb0ELb0ELb1ELi128EEEEEEEEEvNT_6ParamsE,"",@"SHT_CUDA_INFO"
	.sectionflags	@""
	.align	4


	//----- nvinfo : EIATTR_CUDA_API_VERSION
	.align		4
        /*0000*/ 	.byte	0x04, 0x37
        /*0002*/ 	.short	(.L_336 - .L_335)
.L_335:
        /*0004*/ 	.word	0x00000082


	//----- nvinfo : EIATTR_KPARAM_INFO
	.align		4
.L_336:
        /*0008*/ 	.byte	0x04, 0x17
        /*000a*/ 	.short	(.L_338 - .L_337)
.L_337:
        /*000c*/ 	.word	0x00000000
        /*0010*/ 	.short	0x0000
        /*0012*/ 	.short	0x0000
        /*0014*/ 	.byte	0x00, 0xf0, 0x61, 0x10


	//----- nvinfo : EIATTR_SPARSE_MMA_MASK
	.align		4
.L_338:
        /*0018*/ 	.byte	0x03, 0x50
        /*001a*/ 	.short	0x0000


	//----- nvinfo : EIATTR_MAXREG_COUNT
	.align		4
        /*001c*/ 	.byte	0x03, 0x1b
        /*001e*/ 	.short	0x00ff


	//----- nvinfo : EIATTR_MERCURY_ISA_VERSION
	.align		4
        /*0020*/ 	.byte	0x03, 0x5f
        /*0022*/ 	.short	0x0101


	//----- nvinfo : EIATTR_EXIT_INSTR_OFFSETS
	.align		4
        /*0024*/ 	.byte	0x04, 0x1c
        /*0026*/ 	.short	(.L_340 - .L_339)


	//   ....[0]....
.L_339:
        /*0028*/ 	.word	0x00000010


	//----- nvinfo : EIATTR_MAX_THREADS
	.align		4
.L_340:
        /*002c*/ 	.byte	0x04, 0x05
        /*002e*/ 	.short	(.L_342 - .L_341)
.L_341:
        /*0030*/ 	.word	0x00000080
        /*0034*/ 	.word	0x00000001
        /*0038*/ 	.word	0x00000001


	//----- nvinfo : EIATTR_CBANK_PARAM_SIZE
	.align		4
.L_342:
        /*003c*/ 	.byte	0x03, 0x19
        /*003e*/ 	.short	0x0418


	//----- nvinfo : EIATTR_PARAM_CBANK
	.align		4
        /*0040*/ 	.byte	0x04, 0x0a
        /*0042*/ 	.short	(.L_344 - .L_343)
	.align		4
.L_343:
        /*0044*/ 	.word	index@(.nv.constant0._ZN7cutlass13device_kernelIN5flash19enable_sm80_to_sm89INS1_16FlashAttnFwdSm80INS1_25CollectiveMainloopFwdSm80ILi4ELi1ELb0EN4cute5tupleIJNS5_1CILi128EEENS7_ILi64EEES8_EEELi128ENS_10bfloat16_tEfNS_4arch4Sm80ELb0ELb0ELb1ELb0ELb1ELb0ELb1ELb0EEENS1_21CollectiveEpilogueFwdINS6_IJS8_S8_S9_EEENS6_IJNS7_ILi1EEESH_SH_EEESB_SD_Li128ELb0ELb1ELb0ELb0EEENS1_19SingleTileSchedulerILb0ELb0ELb1ELi128EEEEEEEEEvNT_6ParamsE)
        /*0048*/ 	.short	0x0210
        /*004a*/ 	.short	0x0418


	//----- nvinfo : EIATTR_SW_WAR
	.align		4
.L_344:
        /*004c*/ 	.byte	0x04, 0x36
        /*004e*/ 	.short	(.L_346 - .L_345)
.L_345:
        /*0050*/ 	.word	0x00000008
.L_346:


//--------------------- .nv.info._ZN7cutlass13device_kernelIN5flash19enable_sm80_to_sm89INS1_16FlashAttnFwdSm80INS1_25CollectiveMainloopFwdSm80ILi4ELi1ELb0EN4cute5tupleIJNS5_1CILi128EEENS7_ILi64EEES8_EEELi128ENS_10bfloat16_tEfNS_4arch4Sm80ELb0ELb0ELb1ELb1ELb1ELb0ELb1ELb0EEENS1_21CollectiveEpilogueFwdINS6_IJS8_S8_S9_EEENS6_IJNS7_ILi1EEESH_SH_EEESB_SD_Li128ELb1ELb1ELb0ELb0EEENS1_19SingleTileSchedulerILb1ELb0ELb1ELi128EEEEEEEEEvNT_6ParamsE --------------------------
	.section	.nv.info._ZN7cutlass13device_kernelIN5flash19enable_sm80_to_sm89INS1_16FlashAttnFwdSm80INS1_25CollectiveMainloopFwdSm80ILi4ELi1ELb0EN4cute5tupleIJNS5_1CILi128EEENS7_ILi64EEES8_EEELi128ENS_10bfloat16_tEfNS_4arch4Sm80ELb0ELb0ELb1ELb1ELb1ELb0ELb1ELb0EEENS1_21CollectiveEpilogueFwdINS6_IJS8_S8_S9_EEENS6_IJNS7_ILi1EEESH_SH_EEESB_SD_Li128ELb1ELb1ELb0ELb0EEENS1_19SingleTileSchedulerILb1ELb0ELb1ELi128EEEEEEEEEvNT_6ParamsE,"",@"SHT_CUDA_INFO"
	.sectionflags	@""
	.align	4


	//----- nvinfo : EIATTR_CUDA_API_VERSION
	.align		4
        /*0000*/ 	.byte	0x04, 0x37
        /*0002*/ 	.short	(.L_348 - .L_347)
.L_347:
        /*0004*/ 	.word	0x00000082


	//----- nvinfo : EIATTR_KPARAM_INFO
	.align		4
.L_348:
        /*0008*/ 	.byte	0x04, 0x17
        /*000a*/ 	.short	(.L_350 - .L_349)
.L_349:
        /*000c*/ 	.word	0x00000000
        /*0010*/ 	.short	0x0000
        /*0012*/ 	.short	0x0000
        /*0014*/ 	.byte	0x00, 0xf0, 0x61, 0x10


	//----- nvinfo : EIATTR_SPARSE_MMA_MASK
	.align		4
.L_350:
        /*0018*/ 	.byte	0x03, 0x50
        /*001a*/ 	.short	0x0000


	//----- nvinfo : EIATTR_MAXREG_COUNT
	.align		4
        /*001c*/ 	.byte	0x03, 0x1b
        /*001e*/ 	.short	0x00ff


	//----- nvinfo : EIATTR_MERCURY_ISA_VERSION
	.align		4
        /*0020*/ 	.byte	0x03, 0x5f
        /*0022*/ 	.short	0x0101


	//----- nvinfo : EIATTR_EXIT_INSTR_OFFSETS
	.align		4
        /*0024*/ 	.byte	0x04, 0x1c
        /*0026*/ 	.short	(.L_352 - .L_351)


	//   ....[0]....
.L_351:
        /*0028*/ 	.word	0x00000010


	//----- nvinfo : EIATTR_MAX_THREADS
	.align		4
.L_352:
        /*002c*/ 	.byte	0x04, 0x05
        /*002e*/ 	.short	(.L_354 - .L_353)
.L_353:
        /*0030*/ 	.word	0x00000080
        /*0034*/ 	.word	0x00000001
        /*0038*/ 	.word	0x00000001


	//----- nvinfo : EIATTR_CBANK_PARAM_SIZE
	.align		4
.L_354:
        /*003c*/ 	.byte	0x03, 0x19
        /*003e*/ 	.short	0x0418


	//----- nvinfo : EIATTR_PARAM_CBANK
	.align		4
        /*0040*/ 	.byte	0x04, 0x0a
        /*0042*/ 	.short	(.L_356 - .L_355)
	.align		4
.L_355:
        /*0044*/ 	.word	index@(.nv.constant0._ZN7cutlass13device_kernelIN5flash19enable_sm80_to_sm89INS1_16FlashAttnFwdSm80INS1_25CollectiveMainloopFwdSm80ILi4ELi1ELb0EN4cute5tupleIJNS5_1CILi128EEENS7_ILi64EEES8_EEELi128ENS_10bfloat16_tEfNS_4arch4Sm80ELb0ELb0ELb1ELb1ELb1ELb0ELb1ELb0EEENS1_21CollectiveEpilogueFwdINS6_IJS8_S8_S9_EEENS6_IJNS7_ILi1EEESH_SH_EEESB_SD_Li128ELb1ELb1ELb0ELb0EEENS1_19SingleTileSchedulerILb1ELb0ELb1ELi128EEEEEEEEEvNT_6ParamsE)
        /*0048*/ 	.short	0x0210
        /*004a*/ 	.short	0x0418


	//----- nvinfo : EIATTR_SW_WAR
	.align		4
.L_356:
        /*004c*/ 	.byte	0x04, 0x36
        /*004e*/ 	.short	(.L_358 - .L_357)
.L_357:
        /*0050*/ 	.word	0x00000008
.L_358:


//--------------------- .nv.info._ZN7cutlass13device_kernelIN5flash19enable_sm80_to_sm89INS1_16FlashAttnFwdSm80INS1_25CollectiveMainloopFwdSm80ILi4ELi1ELb0EN4cute5tupleIJNS5_1CILi128EEENS7_ILi64EEES8_EEELi128ENS_10bfloat16_tEfNS_4arch4Sm80ELb0ELb0ELb1ELb1ELb1ELb1ELb1ELb0EEENS1_21CollectiveEpilogueFwdINS6_IJS8_S8_S9_EEENS6_IJNS7_ILi1EEESH_SH_EEESB_SD_Li128ELb1ELb1ELb0ELb0EEENS1_19SingleTileSchedulerILb1ELb0ELb1ELi128EEEEEEEEEvNT_6ParamsE --------------------------
	.section	.nv.info._ZN7cutlass13device_kernelIN5flash19enable_sm80_to_sm89INS1_16FlashAttnFwdSm80INS1_25CollectiveMainloopFwdSm80ILi4ELi1ELb0EN4cute5tupleIJNS5_1CILi128EEENS7_ILi64EEES8_EEELi128ENS_10bfloat16_tEfNS_4arch4Sm80ELb0ELb0ELb1ELb1ELb1ELb1ELb1ELb0EEENS1_21CollectiveEpilogueFwdINS6_IJS8_S8_S9_EEENS6_IJNS7_ILi1EEESH_SH_EEESB_SD_Li128ELb1ELb1ELb0ELb0EEENS1_19SingleTileSchedulerILb1ELb0ELb1ELi128EEEEEEEEEvNT_6ParamsE,"",@"SHT_CUDA_INFO"
	.sectionflags	@""
	.align	4


	//----- nvinfo : EIATTR_CUDA_API_VERSION
	.align		4
        /*0000*/ 	.byte	0x04, 0x37
        /*0002*/ 	.short	(.L_360 - .L_359)
.L_359:
        /*0004*/ 	.word	0x00000082


	//----- nvinfo : EIATTR_KPARAM_INFO
	.align		4
.L_360:
        /*0008*/ 	.byte	0x04, 0x17
        /*000a*/ 	.short	(.L_362 - .L_361)
.L_361:
        /*000c*/ 	.word	0x00000000
        /*0010*/ 	.short	0x0000
        /*0012*/ 	.short	0x0000
        /*0014*/ 	.byte	0x00, 0xf0, 0x61, 0x10


	//----- nvinfo : EIATTR_SPARSE_MMA_MASK
	.align		4
.L_362:
        /*0018*/ 	.byte	0x03, 0x50
        /*001a*/ 	.short	0x0000


	//----- nvinfo : EIATTR_MAXREG_COUNT
	.align		4
        /*001c*/ 	.byte	0x03, 0x1b
        /*001e*/ 	.short	0x00ff


	//----- nvinfo : EIATTR_MERCURY_ISA_VERSION
	.align		4
        /*0020*/ 	.byte	0x03, 0x5f
        /*0022*/ 	.short	0x0101


	//----- nvinfo : EIATTR_EXIT_INSTR_OFFSETS
	.align		4
        /*0024*/ 	.byte	0x04, 0x1c
        /*0026*/ 	.short	(.L_364 - .L_363)


	//   ....[0]....
.L_363:
        /*0028*/ 	.word	0x00000010


	//----- nvinfo : EIATTR_MAX_THREADS
	.align		4
.L_364:
        /*002c*/ 	.byte	0x04, 0x05
        /*002e*/ 	.short	(.L_366 - .L_365)
.L_365:
        /*0030*/ 	.word	0x00000080
        /*0034*/ 	.word	0x00000001
        /*0038*/ 	.word	0x00000001


	//----- nvinfo : EIATTR_CBANK_PARAM_SIZE
	.align		4
.L_366:
        /*003c*/ 	.byte	0x03, 0x19
        /*003e*/ 	.short	0x0418


	//----- nvinfo : EIATTR_PARAM_CBANK
	.align		4
        /*0040*/ 	.byte	0x04, 0x0a
        /*0042*/ 	.short	(.L_368 - .L_367)
	.align		4
.L_367:
        /*0044*/ 	.word	index@(.nv.constant0._ZN7cutlass13device_kernelIN5flash19enable_sm80_to_sm89INS1_16FlashAttnFwdSm80INS1_25CollectiveMainloopFwdSm80ILi4ELi1ELb0EN4cute5tupleIJNS5_1CILi128EEENS7_ILi64EEES8_EEELi128ENS_10bfloat16_tEfNS_4arch4Sm80ELb0ELb0ELb1ELb1ELb1ELb1ELb1ELb0EEENS1_21CollectiveEpilogueFwdINS6_IJS8_S8_S9_EEENS6_IJNS7_ILi1EEESH_SH_EEESB_SD_Li128ELb1ELb1ELb0ELb0EEENS1_19SingleTileSchedulerILb1ELb0ELb1ELi128EEEEEEEEEvNT_6ParamsE)
        /*0048*/ 	.short	0x0210
        /*004a*/ 	.short	0x0418


	//----- nvinfo : EIATTR_SW_WAR
	.align		4
.L_368:
        /*004c*/ 	.byte	0x04, 0x36
        /*004e*/ 	.short	(.L_370 - .L_369)
.L_369:
        /*0050*/ 	.word	0x00000008
.L_370:


//--------------------- .nv.info._ZN7cutlass13device_kernelIN5flash19enable_sm80_to_sm89INS1_16FlashAttnFwdSm80INS1_25CollectiveMainloopFwdSm80ILi4ELi1ELb0EN4cute5tupleIJNS5_1CILi128EEENS7_ILi48EEES8_EEELi128ENS_10bfloat16_tEfNS_4arch4Sm80ELb0ELb1ELb1ELb0ELb1ELb0ELb1ELb0EEENS1_21CollectiveEpilogueFwdINS6_IJS8_S8_S9_EEENS6_IJNS7_ILi1EEESH_SH_EEESB_SD_Li128ELb0ELb1ELb0ELb0EEENS1_19SingleTileSchedulerILb0ELb0ELb1ELi128EEEEEEEEEvNT_6ParamsE --------------------------
	.section	.nv.info._ZN7cutlass13device_kernelIN5flash19enable_sm80_to_sm89INS1_16FlashAttnFwdSm80INS1_25CollectiveMainloopFwdSm80ILi4ELi1ELb0EN4cute5tupleIJNS5_1CILi128EEENS7_ILi48EEES8_EEELi128ENS_10bfloat16_tEfNS_4arch4Sm80ELb0ELb1ELb1ELb0ELb1ELb0ELb1ELb0EEENS1_21CollectiveEpilogueFwdINS6_IJS8_S8_S9_EEENS6_IJNS7_ILi1EEESH_SH_EEESB_SD_Li128ELb0ELb1ELb0ELb0EEENS1_19SingleTileSchedulerILb0ELb0ELb1ELi128EEEEEEEEEvNT_6ParamsE,"",@"SHT_CUDA_INFO"
	.sectionflags	@""
	.align	4


	//----- nvinfo : EIATTR_CUDA_API_VERSION
	.align		4
        /*0000*/ 	.byte	0x04, 0x37
        /*0002*/ 	.short	(.L_372 - .L_371)
.L_371:
        /*0004*/ 	.word	0x00000082


	//----- nvinfo : EIATTR_KPARAM_INFO
	.align		4
.L_372:
        /*0008*/ 	.byte	0x04, 0x17
        /*000a*/ 	.short	(.L_374 - .L_373)
.L_373:
        /*000c*/ 	.word	0x00000000
        /*0010*/ 	.short	0x0000
        /*0012*/ 	.short	0x0000
        /*0014*/ 	.byte	0x00, 0xf0, 0x61, 0x10


	//----- nvinfo : EIATTR_SPARSE_MMA_MASK
	.align		4
.L_374:
        /*0018*/ 	.byte	0x03, 0x50
        /*001a*/ 	.short	0x0000


	//----- nvinfo : EIATTR_MAXREG_COUNT
	.align		4
        /*001c*/ 	.byte	0x03, 0x1b
        /*001e*/ 	.short	0x00ff


	//----- nvinfo : EIATTR_MERCURY_ISA_VERSION
	.align		4
        /*0020*/ 	.byte	0x03, 0x5f
        /*0022*/ 	.short	0x0101


	//----- nvinfo : EIATTR_EXIT_INSTR_OFFSETS
	.align		4
        /*0024*/ 	.byte	0x04, 0x1c
        /*0026*/ 	.short	(.L_376 - .L_375)


	//   ....[0]....
.L_375:
        /*0028*/ 	.word	0x00000010


	//----- nvinfo : EIATTR_MAX_THREADS
	.align		4
.L_376:
        /*002c*/ 	.byte	0x04, 0x05
        /*002e*/ 	.short	(.L_378 - .L_377)
.L_377:
        /*0030*/ 	.word	0x00000080
        /*0034*/ 	.word	0x00000001
        /*0038*/ 	.word	0x00000001


	//----- nvinfo : EIATTR_CBANK_PARAM_SIZE
	.align		4
.L_378:
        /*003c*/ 	.byte	0x03, 0x19
        /*003e*/ 	.short	0x0418


	//----- nvinfo : EIATTR_PARAM_CBANK
	.align		4
        /*0040*/ 	.byte	0x04, 0x0a
        /*0042*/ 	.short	(.L_380 - .L_379)
	.align		4
.L_379:
        /*0044*/ 	.word	index@(.nv.constant0._ZN7cutlass13device_kernelIN5flash19enable_sm80_to_sm89INS1_16FlashAttnFwdSm80INS1_25CollectiveMainloopFwdSm80ILi4ELi1ELb0EN4cute5tupleIJNS5_1CILi128EEENS7_ILi48EEES8_EEELi128ENS_10bfloat16_tEfNS_4arch4Sm80ELb0ELb1ELb1ELb0ELb1ELb0ELb1ELb0EEENS1_21CollectiveEpilogueFwdINS6_IJS8_S8_S9_EEENS6_IJNS7_ILi1EEESH_SH_EEESB_SD_Li128ELb0ELb1ELb0ELb0EEENS1_19SingleTileSchedulerILb0ELb0ELb1ELi128EEEEEEEEEvNT_6ParamsE)
        /*0048*/ 	.short	0x0210
        /*004a*/ 	.short	0x0418


	//----- nvinfo : EIATTR_SW_WAR
	.align		4
.L_380:
        /*004c*/ 	.byte	0x04, 0x36
        /*004e*/ 	.short	(.L_382 - .L_381)
.L_381:
        /*0050*/ 	.word	0x00000008
.L_382:


//--------------------- .nv.info._ZN7cutlass13device_kernelIN5flash19enable_sm80_to_sm89INS1_16FlashAttnFwdSm80INS1_25CollectiveMainloopFwdSm80ILi4ELi1ELb0EN4cute5tupleIJNS5_1CILi128EEENS7_ILi48EEES8_EEELi128ENS_10bfloat16_tEfNS_4arch4Sm80ELb0ELb1ELb1ELb1ELb1ELb0ELb1ELb0EEENS1_21CollectiveEpilogueFwdINS6_IJS8_S8_S9_EEENS6_IJNS7_ILi1EEESH_SH_EEESB_SD_Li128ELb1ELb1ELb0ELb0EEENS1_19SingleTileSchedulerILb1ELb0ELb1ELi128EEEEEEEEEvNT_6ParamsE --------------------------
	.section	.nv.info._ZN7cutlass13device_kernelIN5flash19enable_sm80_to_sm89INS1_16FlashAttnFwdSm80INS1_25CollectiveMainloopFwdSm80ILi4ELi1ELb0EN4cute5tupleIJNS5_1CILi128EEENS7_ILi48EEES8_EEELi128ENS_10bfloat16_tEfNS_4arch4Sm80ELb0ELb1ELb1ELb1ELb1ELb0ELb1ELb0EEENS1_21CollectiveEpilogueFwdINS6_IJS8_S8_S9_EEENS6_IJNS7_ILi1EEESH_SH_EEESB_SD_Li128ELb1ELb1ELb0ELb0EEENS1_19SingleTileSchedulerILb1ELb0ELb1ELi128EEEEEEEEEvNT_6ParamsE,"",@"SHT_CUDA_INFO"
	.sectionflags	@""
	.align	4


	//----- nvinfo : EIATTR_CUDA_API_VERSION
	.align		4
        /*0000*/ 	.byte	0x04, 0x37
        /*0002*/ 	.short	(.L_384 - .L_383)
.L_383:
        /*0004*/ 	.word	0x00000082


	//----- nvinfo : EIATTR_KPARAM_INFO
	.align		4
.L_384:
        /*0008*/ 	.byte	0x04, 0x17
        /*000a*/ 	.short	(.L_386 - .L_385)
.L_385:
        /*000c*/ 	.word	0x00000000
        /*0010*/ 	.short	0x0000
        /*0012*/ 	.short	0x0000
        /*0014*/ 	.byte	0x00, 0xf0, 0x61, 0x10


	//----- nvinfo : EIATTR_SPARSE_MMA_MASK
	.align		4
.L_386:
        /*0018*/ 	.byte	0x03, 0x50
        /*001a*/ 	.short	0x0000


	//----- nvinfo : EIATTR_MAXREG_COUNT
	.align		4
        /*001c*/ 	.byte	0x03, 0x1b
        /*001e*/ 	.short	0x00ff


	//----- nvinfo : EIATTR_MERCURY_ISA_VERSION
	.align		4
        /*0020*/ 	.byte	0x03, 0x5f
        /*0022*/ 	.short	0x0101


	//----- nvinfo : EIATTR_EXIT_INSTR_OFFSETS
	.align		4
        /*0024*/ 	.byte	0x04, 0x1c
        /*0026*/ 	.short	(.L_388 - .L_387)


	//   ....[0]....
.L_387:
        /*0028*/ 	.word	0x00000010


	//----- nvinfo : EIATTR_MAX_THREADS
	.align		4
.L_388:
        /*002c*/ 	.byte	0x04, 0x05
        /*002e*/ 	.short	(.L_390 - .L_389)
.L_389:
        /*0030*/ 	.word	0x00000080
        /*0034*/ 	.word	0x00000001
        /*0038*/ 	.word	0x00000001


	//----- nvinfo : EIATTR_CBANK_PARAM_SIZE
	.align		4
.L_390:
        /*003c*/ 	.byte	0x03, 0x19
        /*003e*/ 	.short	0x0418


	//----- nvinfo : EIATTR_PARAM_CBANK
	.align		4
        /*0040*/ 	.byte	0x04, 0x0a
        /*0042*/ 	.short	(.L_392 - .L_391)
	.align		4
.L_391:
        /*0044*/ 	.word	index@(.nv.constant0._ZN7cutlass13device_kernelIN5flash19enable_sm80_to_sm89INS1_16FlashAttnFwdSm80INS1_25CollectiveMainloopFwdSm80ILi4ELi1ELb0EN4cute5tupleIJNS5_1CILi128EEENS7_ILi48EEES8_EEELi128ENS_10bfloat16_tEfNS_4arch4Sm80ELb0ELb1ELb1ELb1ELb1ELb0ELb1ELb0EEENS1_21CollectiveEpilogueFwdINS6_IJS8_S8_S9_EEENS6_IJNS7_ILi1EEESH_SH_EEESB_SD_Li128ELb1ELb1ELb0ELb0EEENS1_19SingleTileSchedulerILb1ELb0ELb1ELi128EEEEEEEEEvNT_6ParamsE)
        /*0048*/ 	.short	0x0210
        /*004a*/ 	.short	0x0418


	//----- nvinfo : EIATTR_SW_WAR
	.align		4
.L_392:
        /*004c*/ 	.byte	0x04, 0x36
        /*004e*/ 	.short	(.L_394 - .L_393)
.L_393:
        /*0050*/ 	.word	0x00000008
.L_394:


//--------------------- .nv.info._ZN7cutlass13device_kernelIN5flash19enable_sm80_to_sm89INS1_16FlashAttnFwdSm80INS1_25CollectiveMainloopFwdSm80ILi4ELi1ELb0EN4cute5tupleIJNS5_1CILi128EEENS7_ILi48EEES8_EEELi128ENS_10bfloat16_tEfNS_4arch4Sm80ELb0ELb1ELb1ELb1ELb1ELb1ELb1ELb0EEENS1_21CollectiveEpilogueFwdINS6_IJS8_S8_S9_EEENS6_IJNS7_ILi1EEESH_SH_EEESB_SD_Li128ELb1ELb1ELb0ELb0EEENS1_19SingleTileSchedulerILb1ELb0ELb1ELi128EEEEEEEEEvNT_6ParamsE --------------------------
	.section	.nv.info._ZN7cutlass13device_kernelIN5flash19enable_sm80_to_sm89INS1_16FlashAttnFwdSm80INS1_25CollectiveMainloopFwdSm80ILi4ELi1ELb0EN4cute5tupleIJNS5_1CILi128EEENS7_ILi48EEES8_EEELi128ENS_10bfloat16_tEfNS_4arch4Sm80ELb0ELb1ELb1ELb1ELb1ELb1ELb1ELb0EEENS1_21CollectiveEpilogueFwdINS6_IJS8_S8_S9_EEENS6_IJNS7_ILi1EEESH_SH_EEESB_SD_Li128ELb1ELb1ELb0ELb0EEENS1_19SingleTileSchedulerILb1ELb0ELb1ELi128EEEEEEEEEvNT_6ParamsE,"",@"SHT_CUDA_INFO"
	.sectionflags	@""
	.align	4


	//----- nvinfo : EIATTR_CUDA_API_VERSION
	.align		4
        /*0000*/ 	.byte	0x04, 0x37
        /*0002*/ 	.short	(.L_396 - .L_395)
.L_395:
        /*0004*/ 	.word	0x00000082


	//----- nvinfo : EIATTR_KPARAM_INFO
	.align		4
.L_396:
        /*0008*/ 	.byte	0x04, 0x17
        /*000a*/ 	.short	(.L_398 - .L_397)
.L_397:
        /*000c*/ 	.word	0x00000000
        /*0010*/ 	.short	0x0000
        /*0012*/ 	.short	0x0000
        /*0014*/ 	.byte	0x00, 0xf0, 0x61, 0x10


	//----- nvinfo : EIATTR_SPARSE_MMA_MASK
	.align		4
.L_398:
        /*0018*/ 	.byte	0x03, 0x50
        /*001a*/ 	.short	0x0000


	//----- nvinfo : EIATTR_MAXREG_COUNT
	.align		4
        /*001c*/ 	.byte	0x03, 0x1b
        /*001e*/ 	.short	0x00ff


	//----- nvinfo : EIATTR_MERCURY_ISA_VERSION
	.align		4
        /*0020*/ 	.byte	0x03, 0x5f
        /*0022*/ 	.short	0x0101


	//----- nvinfo : EIATTR_EXIT_INSTR_OFFSETS
	.align		4
        /*0024*/ 	.byte	0x04, 0x1c
        /*0026*/ 	.short	(.L_400 - .L_399)


	//   ....[0]....
.L_399:
        /*0028*/ 	.word	0x00000010


	//----- nvinfo : EIATTR_MAX_THREADS
	.align		4
.L_400:
        /*002c*/ 	.byte	0x04, 0x05
        /*002e*/ 	.short	(.L_402 - .L_401)
.L_401:
        /*0030*/ 	.word	0x00000080
        /*0034*/ 	.word	0x00000001
        /*0038*/ 	.word	0x00000001


	//----- nvinfo : EIATTR_CBANK_PARAM_SIZE
	.align		4
.L_402:
        /*003c*/ 	.byte	0x03, 0x19
        /*003e*/ 	.short	0x0418


	//----- nvinfo : EIATTR_PARAM_CBANK
	.align		4
        /*0040*/ 	.byte	0x04, 0x0a
        /*0042*/ 	.short	(.L_404 - .L_403)
	.align		4
.L_403:
        /*0044*/ 	.word	index@(.nv.constant0._ZN7cutlass13device_kernelIN5flash19enable_sm80_to_sm89INS1_16FlashAttnFwdSm80INS1_25CollectiveMainloopFwdSm80ILi4ELi1ELb0EN4cute5tupleIJNS5_1CILi128EEENS7_ILi48EEES8_EEELi128ENS_10bfloat16_tEfNS_4arch4Sm80ELb0ELb1ELb1ELb1ELb1ELb1ELb1ELb0EEENS1_21CollectiveEpilogueFwdINS6_IJS8_S8_S9_EEENS6_IJNS7_ILi1EEESH_SH_EEESB_SD_Li128ELb1ELb1ELb0ELb0EEENS1_19SingleTileSchedulerILb1ELb0ELb1ELi128EEEEEEEEEvNT_6ParamsE)
        /*0048*/ 	.short	0x0210
        /*004a*/ 	.short	0x0418


	//----- nvinfo : EIATTR_SW_WAR
	.align		4
.L_404:
        /*004c*/ 	.byte	0x04, 0x36
        /*004e*/ 	.short	(.L_406 - .L_405)
.L_405:
        /*0050*/ 	.word	0x00000008
.L_406:


//--------------------- .nv.info._ZN7cutlass13device_kernelIN5flash19enable_sm80_to_sm89INS1_16FlashAttnFwdSm80INS1_25CollectiveMainloopFwdSm80ILi4ELi1ELb0EN4cute5tupleIJNS5_1CILi128EEENS7_ILi64EEES8_EEELi128ENS_10bfloat16_tEfNS_4arch4Sm80ELb1ELb0ELb1ELb0ELb1ELb0ELb1ELb0EEENS1_21CollectiveEpilogueFwdINS6_IJS8_S8_S9_EEENS6_IJNS7_ILi1EEESH_SH_EEESB_SD_Li128ELb0ELb1ELb0ELb0EEENS1_30DynamicPersistentTileSchedulerILi128ELi128ELb0ELb1ELb0EEEEEEEEEvNT_6ParamsE --------------------------
	.section	.nv.info._ZN7cutlass13device_kernelIN5flash19enable_sm80_to_sm89INS1_16FlashAttnFwdSm80INS1_25CollectiveMainloopFwdSm80ILi4ELi1ELb0EN4cute5tupleIJNS5_1CILi128EEENS7_ILi64EEES8_EEELi128ENS_10bfloat16_tEfNS_4arch4Sm80ELb1ELb0ELb1ELb0ELb1ELb0ELb1ELb0EEENS1_21CollectiveEpilogueFwdINS6_IJS8_S8_S9_EEENS6_IJNS7_ILi1EEESH_SH_EEESB_SD_Li128ELb0ELb1ELb0ELb0EEENS1_30DynamicPersistentTileSchedulerILi128ELi128ELb0ELb1ELb0EEEEEEEEEvNT_6ParamsE,"",@"SHT_CUDA_INFO"
	.sectionflags	@""
	.align	4


	//----- nvinfo : EIATTR_CUDA_API_VERSION
	.align		4
        /*0000*/ 	.byte	0x04, 0x37
        /*0002*/ 	.short	(.L_408 - .L_407)
.L_407:
        /*0004*/ 	.word	0x00000082


	//----- nvinfo : EIATTR_KPARAM_INFO
	.align		4
.L_408:
        /*0008*/ 	.byte	0x04, 0x17
        /*000a*/ 	.short	(.L_410 - .L_409)
.L_409:
        /*000c*/ 	.word	0x00000000
        /*0010*/ 	.short	0x0000
        /*0012*/ 	.short	0x0000
        /*0014*/ 	.byte	0x00, 0xf0, 0xa1, 0x10


	//----- nvinfo : EIATTR_SPARSE_MMA_MASK
	.align		4
.L_410:
        /*0018*/ 	.byte	0x03, 0x50
        /*001a*/ 	.short	0x0000


	//----- nvinfo : EIATTR_MAXREG_COUNT
	.align		4
        /*001c*/ 	.byte	0x03, 0x1b
        /*001e*/ 	.short	0x00ff


	//----- nvinfo : EIATTR_MERCURY_ISA_VERSION
	.align		4
        /*0020*/ 	.byte	0x03, 0x5f
        /*0022*/ 	.short	0x0101


	//----- nvinfo : EIATTR_EXIT_INSTR_OFFSETS
	.align		4
        /*0024*/ 	.byte	0x04, 0x1c
        /*0026*/ 	.short	(.L_412 - .L_411)


	//   ....[0]....
.L_411:
        /*0028*/ 	.word	0x00000010


	//----- nvinfo : EIATTR_MAX_THREADS
	.align		4
.L_412:
        /*002c*/ 	.byte	0x04, 0x05
        /*002e*/ 	.short	(.L_414 - .L_413)
.L_413:
        /*0030*/ 	.word	0x00000080
        /*0034*/ 	.word	0x00000001
        /*0038*/ 	.word	0x00000001


	//----- nvinfo : EIATTR_CBANK_PARAM_SIZE
	.align		4
.L_414:
        /*003c*/ 	.byte	0x03, 0x19
        /*003e*/ 	.short	0x0428


	//----- nvinfo : EIATTR_PARAM_CBANK
	.align		4
        /*0040*/ 	.byte	0x04, 0x0a
        /*0042*/ 	.short	(.L_416 - .L_415)
	.align		4
.L_415:
        /*0044*/ 	.word	index@(.nv.constant0._ZN7cutlass13device_kernelIN5flash19enable_sm80_to_sm89INS1_16FlashAttnFwdSm80INS1_25CollectiveMainloopFwdSm80ILi4ELi1ELb0EN4cute5tupleIJNS5_1CILi128EEENS7_ILi64EEES8_EEELi128ENS_10bfloat16_tEfNS_4arch4Sm80ELb1ELb0ELb1ELb0ELb1ELb0ELb1ELb0EEENS1_21CollectiveEpilogueFwdINS6_IJS8_S8_S9_EEENS6_IJNS7_ILi1EEESH_SH_EEESB_SD_Li128ELb0ELb1ELb0ELb0EEENS1_30DynamicPersistentTileSchedulerILi128ELi128ELb0ELb1ELb0EEEEEEEEEvNT_6ParamsE)
        /*0048*/ 	.short	0x0210
        /*004a*/ 	.short	0x0428


	//----- nvinfo : EIATTR_SW_WAR
	.align		4
.L_416:
        /*004c*/ 	.byte	0x04, 0x36
        /*004e*/ 	.short	(.L_418 - .L_417)
.L_417:
        /*0050*/ 	.word	0x00000008
.L_418:


//--------------------- .nv.info._ZN7cutlass13device_kernelIN5flash19enable_sm80_to_sm89INS1_16FlashAttnFwdSm80INS1_25CollectiveMainloopFwdSm80ILi4ELi1ELb0EN4cute5tupleIJNS5_1CILi128EEENS7_ILi64EEES8_EEELi128ENS_10bfloat16_tEfNS_4arch4Sm80ELb1ELb0ELb1ELb1ELb1ELb0ELb1ELb0EEENS1_21CollectiveEpilogueFwdINS6_IJS8_S8_S9_EEENS6_IJNS7_ILi1EEESH_SH_EEESB_SD_Li128ELb1ELb1ELb0ELb0EEENS1_19SingleTileSchedulerILb1ELb0ELb1ELi128EEEEEEEEEvNT_6ParamsE --------------------------
	.section	.nv.info._ZN7cutlass13device_kernelIN5flash19enable_sm80_to_sm89INS1_16FlashAttnFwdSm80INS1_25CollectiveMainloopFwdSm80ILi4ELi1ELb0EN4cute5tupleIJNS5_1CILi128EEENS7_ILi64EEES8_EEELi128ENS_10bfloat16_tEfNS_4arch4Sm80ELb1ELb0ELb1ELb1ELb1ELb0ELb1ELb0EEENS1_21CollectiveEpilogueFwdINS6_IJS8_S8_S9_EEENS6_IJNS7_ILi1EEESH_SH_EEESB_SD_Li128ELb1ELb1ELb0ELb0EEENS1_19SingleTileSchedulerILb1ELb0ELb1ELi128EEEEEEEEEvNT_6ParamsE,"",@"SHT_CUDA_INFO"
	.sectionflags	@""
	.align	4


	//----- nvinfo : EIATTR_CUDA_API_VERSION
	.align		4
        /*0000*/ 	.byte	0x04, 0x37
        /*0002*/ 	.short	(.L_420 - .L_419)
.L_419:
        /*0004*/ 	.word	0x00000082


	//----- nvinfo : EIATTR_KPARAM_INFO
	.align		4
.L_420:
        /*0008*/ 	.byte	0x04, 0x17
        /*000a*/ 	.short	(.L_422 - .L_421)
.L_421:
        /*000c*/ 	.word	0x00000000
        /*0010*/ 	.short	0x0000
        /*0012*/ 	.short	0x0000
        /*0014*/ 	.byte	0x00, 0xf0, 0x61, 0x10


	//----- nvinfo : EIATTR_SPARSE_MMA_MASK
	.align		4
.L_422:
        /*0018*/ 	.byte	0x03, 0x50
        /*001a*/ 	.short	0x0000


	//----- nvinfo : EIATTR_MAXREG_COUNT
	.align		4
        /*001c*/ 	.byte	0x03, 0x1b
        /*001e*/ 	.short	0x00ff


	//----- nvinfo : EIATTR_MERCURY_ISA_VERSION
	.align		4
        /*0020*/ 	.byte	0x03, 0x5f
        /*0022*/ 	.short	0x0101


	//----- nvinfo : EIATTR_EXIT_INSTR_OFFSETS
	.align		4
        /*0024*/ 	.byte	0x04, 0x1c
        /*0026*/ 	.short	(.L_424 - .L_423)


	//   ....[0]....
.L_423:
        /*0028*/ 	.word	0x00000010


	//----- nvinfo : EIATTR_MAX_THREADS
	.align		4
.L_424:
        /*002c*/ 	.byte	0x04, 0x05
        /*002e*/ 	.short	(.L_426 - .L_425)
.L_425:
        /*0030*/ 	.word	0x00000080
        /*0034*/ 	.word	0x00000001
        /*0038*/ 	.word	0x00000001


	//----- nvinfo : EIATTR_CBANK_PARAM_SIZE
	.align		4
.L_426:
        /*003c*/ 	.byte	0x03, 0x19
        /*003e*/ 	.short	0x0418


	//----- nvinfo : EIATTR_PARAM_CBANK
	.align		4
        /*0040*/ 	.byte	0x04, 0x0a
        /*0042*/ 	.short	(.L_428 - .L_427)
	.align		4
.L_427:
        /*0044*/ 	.word	index@(.nv.constant0._ZN7cutlass13device_kernelIN5flash19enable_sm80_to_sm89INS1_16FlashAttnFwdSm80INS1_25CollectiveMainloopFwdSm80ILi4ELi1ELb0EN4cute5tupleIJNS5_1CILi128EEENS7_ILi64EEES8_EEELi128ENS_10bfloat16_tEfNS_4arch4Sm80ELb1ELb0ELb1ELb1ELb1ELb0ELb1ELb0EEENS1_21CollectiveEpilogueFwdINS6_IJS8_S8_S9_EEENS6_IJNS7_ILi1EEESH_SH_EEESB_SD_Li128ELb1ELb1ELb0ELb0EEENS1_19SingleTileSchedulerILb1ELb0ELb1ELi128EEEEEEEEEvNT_6ParamsE)
        /*0048*/ 	.short	0x0210
        /*004a*/ 	.short	0x0418


	//----- nvinfo : EIATTR_SW_WAR
	.align		4
.L_428:
        /*004c*/ 	.byte	0x04, 0x36
        /*004e*/ 	.short	(.L_430 - .L_429)
.L_429:
        /*0050*/ 	.word	0x00000008
.L_430:


//--------------------- .nv.info._ZN7cutlass13device_kernelIN5flash19enable_sm80_to_sm89INS1_16FlashAttnFwdSm80INS1_25CollectiveMainloopFwdSm80ILi4ELi1ELb0EN4cute5tupleIJNS5_1CILi128EEENS7_ILi64EEES8_EEELi128ENS_10bfloat16_tEfNS_4arch4Sm80ELb1ELb0ELb1ELb1ELb1ELb1ELb1ELb0EEENS1_21CollectiveEpilogueFwdINS6_IJS8_S8_S9_EEENS6_IJNS7_ILi1EEESH_SH_EEESB_SD_Li128ELb1ELb1ELb0ELb0EEENS1_19SingleTileSchedulerILb1ELb0ELb1ELi128EEEEEEEEEvNT_6ParamsE --------------------------
	.section	.nv.info._ZN7cutlass13device_kernelIN5flash19enable_sm80_to_sm89INS1_16FlashAttnFwdSm80INS1_25CollectiveMainloopFwdSm80ILi4ELi1ELb0EN4cute5tupleIJNS5_1CILi128EEENS7_ILi64EEES8_EEELi128ENS_10bfloat16_tEfNS_4arch4Sm80ELb1ELb0ELb1ELb1ELb1ELb1ELb1ELb0EEENS1_21CollectiveEpilogueFwdINS6_IJS8_S8_S9_EEENS6_IJNS7_ILi1EEESH_SH_EEESB_SD_Li128ELb1ELb1ELb0ELb0EEENS1_19SingleTileSchedulerILb1ELb0ELb1ELi128EEEEEEEEEvNT_6ParamsE,"",@"SHT_CUDA_INFO"
	.sectionflags	@""
	.align	4


	//----- nvinfo : EIATTR_CUDA_API_VERSION
	.align		4
        /*0000*/ 	.byte	0x04, 0x37
        /*0002*/ 	.short	(.L_432 - .L_431)
.L_431:
        /*0004*/ 	.word	0x00000082


	//----- nvinfo : EIATTR_KPARAM_INFO
	.align		4
.L_432:
        /*0008*/ 	.byte	0x04, 0x17
        /*000a*/ 	.short	(.L_434 - .L_433)
.L_433:
        /*000c*/ 	.word	0x00000000
        /*0010*/ 	.short	0x0000
        /*0012*/ 	.short	0x0000
        /*0014*/ 	.byte	0x00, 0xf0, 0x61, 0x10


	//----- nvinfo : EIATTR_SPARSE_MMA_MASK
	.align		4
.L_434:
        /*0018*/ 	.byte	0x03, 0x50
        /*001a*/ 	.short	0x0000


	//----- nvinfo : EIATTR_MAXREG_COUNT
	.align		4
        /*001c*/ 	.byte	0x03, 0x1b
        /*001e*/ 	.short	0x00ff


	//----- nvinfo : EIATTR_MERCURY_ISA_VERSION
	.align		4
        /*0020*/ 	.byte	0x03, 0x5f
        /*0022*/ 	.short	0x0101


	//----- nvinfo : EIATTR_EXIT_INSTR_OFFSETS
	.align		4
        /*0024*/ 	.byte	0x04, 0x1c
        /*0026*/ 	.short	(.L_436 - .L_435)


	//   ....[0]....
.L_435:
        /*0028*/ 	.word	0x00000010


	//----- nvinfo : EIATTR_MAX_THREADS
	.align		4
.L_436:
        /*002c*/ 	.byte	0x04, 0x05
        /*002e*/ 	.short	(.L_438 - .L_437)
.L_437:
        /*0030*/ 	.word	0x00000080
        /*0034*/ 	.word	0x00000001
        /*0038*/ 	.word	0x00000001


	//----- nvinfo : EIATTR_CBANK_PARAM_SIZE
	.align		4
.L_438:
        /*003c*/ 	.byte	0x03, 0x19
        /*003e*/ 	.short	0x0418


	//----- nvinfo : EIATTR_PARAM_CBANK
	.align		4
        /*0040*/ 	.byte	0x04, 0x0a
        /*0042*/ 	.short	(.L_440 - .L_439)
	.align		4
.L_439:
        /*0044*/ 	.word	index@(.nv.constant0._ZN7cutlass13device_kernelIN5flash19enable_sm80_to_sm89INS1_16FlashAttnFwdSm80INS1_25CollectiveMainloopFwdSm80ILi4ELi1ELb0EN4cute5tupleIJNS5_1CILi128EEENS7_ILi64EEES8_EEELi128ENS_10bfloat16_tEfNS_4arch4Sm80ELb1ELb0ELb1ELb1ELb1ELb1ELb1ELb0EEENS1_21CollectiveEpilogueFwdINS6_IJS8_S8_S9_EEENS6_IJNS7_ILi1EEESH_SH_EEESB_SD_Li128ELb1ELb1ELb0ELb0EEENS1_19SingleTileSchedulerILb1ELb0ELb1ELi128EEEEEEEEEvNT_6ParamsE)
        /*0048*/ 	.short	0x0210
        /*004a*/ 	.short	0x0418


	//----- nvinfo : EIATTR_SW_WAR
	.align		4
.L_440:
        /*004c*/ 	.byte	0x04, 0x36
        /*004e*/ 	.short	(.L_442 - .L_441)
.L_441:
        /*0050*/ 	.word	0x00000008
.L_442:


//--------------------- .nv.info._ZN7cutlass13device_kernelIN5flash19enable_sm80_to_sm89INS1_16FlashAttnFwdSm80INS1_25CollectiveMainloopFwdSm80ILi8ELi1ELb1EN4cute5tupleIJNS5_1CILi128EEES8_S8_EEELi128ENS_10bfloat16_tEfNS_4arch4Sm80ELb0ELb0ELb0ELb0ELb1ELb0ELb1ELb0EEENS1_21CollectiveEpilogueFwdIS9_NS6_IJNS7_ILi1EEESF_SF_EEESA_SC_Li256ELb0ELb1ELb0ELb0EEENS1_19SingleTileSchedulerILb0ELb0ELb1ELi128EEEEEEEEEvNT_6ParamsE --------------------------
	.section	.nv.info._ZN7cutlass13device_kernelIN5flash19enable_sm80_to_sm89INS1_16FlashAttnFwdSm80INS1_25CollectiveMainloopFwdSm80ILi8ELi1ELb1EN4cute5tupleIJNS5_1CILi128EEES8_S8_EEELi128ENS_10bfloat16_tEfNS_4arch4Sm80ELb0ELb0ELb0ELb0ELb1ELb0ELb1ELb0EEENS1_21CollectiveEpilogueFwdIS9_NS6_IJNS7_ILi1EEESF_SF_EEESA_SC_Li256ELb0ELb1ELb0ELb0EEENS1_19SingleTileSchedulerILb0ELb0ELb1ELi128EEEEEEEEEvNT_6ParamsE,"",@"SHT_CUDA_INFO"
	.sectionflags	@""
	.align	4


	//----- nvinfo : EIATTR_CUDA_API_VERSION
	.align		4
        /*0000*/ 	.byte	0x04, 0x37
        /*0002*/ 	.short	(.L_444 - .L_443)
.L_443:
        /*0004*/ 	.word	0x00000082


	//----- nvinfo : EIATTR_KPARAM_INFO
	.align		4
.L_444:
        /*0008*/ 	.byte	0x04, 0x17
        /*000a*/ 	.short	(.L_446 - .L_445)
.L_445:
        /*000c*/ 	.word	0x00000000
        /*0010*/ 	.short	0x0000
        /*0012*/ 	.short	0x0000
        /*0014*/ 	.byte	0x00, 0xf0, 0x61, 0x10


	//----- nvinfo : EIATTR_SPARSE_MMA_MASK
	.align		4
.L_446:
        /*0018*/ 	.byte	0x03, 0x50
        /*001a*/ 	.short	0x0000


	//----- nvinfo : EIATTR_MAXREG_COUNT
	.align		4
        /*001c*/ 	.byte	0x03, 0x1b
        /*001e*/ 	.short	0x00ff


	//----- nvinfo : EIATTR_MERCURY_ISA_VERSION
	.align		4
        /*0020*/ 	.byte	0x03, 0x5f
        /*0022*/ 	.short	0x0101


	//----- nvinfo : EIATTR_EXIT_INSTR_OFFSETS
	.align		4
        /*0024*/ 	.byte	0x04, 0x1c
        /*0026*/ 	.short	(.L_448 - .L_447)


	//   ....[0]....
.L_447:
        /*0028*/ 	.word	0x00000010


	//----- nvinfo : EIATTR_MAX_THREADS
	.align		4
.L_448:
        /*002c*/ 	.byte	0x04, 0x05
        /*002e*/ 	.short	(.L_450 - .L_449)
.L_449:
        /*0030*/ 	.word	0x00000100
        /*0034*/ 	.word	0x00000001
        /*0038*/ 	.word	0x00000001


	//----- nvinfo : EIATTR_CBANK_PARAM_SIZE
	.align		4
.L_450:
        /*003c*/ 	.byte	0x03, 0x19
        /*003e*/ 	.short	0x0418


	//----- nvinfo : EIATTR_PARAM_CBANK
	.align		4
        /*0040*/ 	.byte	0x04, 0x0a
        /*0042*/ 	.short	(.L_452 - .L_451)
	.align		4
.L_451:
        /*0044*/ 	.word	index@(.nv.constant0._ZN7cutlass13device_kernelIN5flash19enable_sm80_to_sm89INS1_16FlashAttnFwdSm80INS1_25CollectiveMainloopFwdSm80ILi8ELi1ELb1EN4cute5tupleIJNS5_1CILi128EEES8_S8_EEELi128ENS_10bfloat16_tEfNS_4arch4Sm80ELb0ELb0ELb0ELb0ELb1ELb0ELb1ELb0EEENS1_21CollectiveEpilogueFwdIS9_NS6_IJNS7_ILi1EEESF_SF_EEESA_SC_Li256ELb0ELb1ELb0ELb0EEENS1_19SingleTileSchedulerILb0ELb0ELb1ELi128EEEEEEEEEvNT_6ParamsE)
        /*0048*/ 	.short	0x0210
        /*004a*/ 	.short	0x0418


	//----- nvinfo : EIATTR_SW_WAR
	.align		4
.L_452:
        /*004c*/ 	.byte	0x04, 0x36
        /*004e*/ 	.short	(.L_454 - .L_453)
.L_453:
        /*0050*/ 	.word	0x00000008
.L_454:


//--------------------- .nv.info._ZN7cutlass13device_kernelIN5flash19enable_sm80_to_sm89INS1_16FlashAttnFwdSm80INS1_25CollectiveMainloopFwdSm80ILi8ELi1ELb1EN4cute5tupleIJNS5_1CILi128EEES8_S8_EEELi128ENS_10bfloat16_tEfNS_4arch4Sm80ELb0ELb0ELb0ELb1ELb1ELb0ELb1ELb0EEENS1_21CollectiveEpilogueFwdIS9_NS6_IJNS7_ILi1EEESF_SF_EEESA_SC_Li256ELb1ELb1ELb0ELb0EEENS1_19SingleTileSchedulerILb1ELb0ELb1ELi128EEEEEEEEEvNT_6ParamsE --------------------------
	.section	.nv.info._ZN7cutlass13device_kernelIN5flash19enable_sm80_to_sm89INS1_16FlashAttnFwdSm80INS1_25CollectiveMainloopFwdSm80ILi8ELi1ELb1EN4cute5tupleIJNS5_1CILi128EEES8_S8_EEELi128ENS_10bfloat16_tEfNS_4arch4Sm80ELb0ELb0ELb0ELb1ELb1ELb0ELb1ELb0EEENS1_21CollectiveEpilogueFwdIS9_NS6_IJNS7_ILi1EEESF_SF_EEESA_SC_Li256ELb1ELb1ELb0ELb0EEENS1_19SingleTileSchedulerILb1ELb0ELb1ELi128EEEEEEEEEvNT_6ParamsE,"",@"SHT_CUDA_INFO"
	.sectionflags	@""
	.align	4


	//----- nvinfo : EIATTR_CUDA_API_VERSION
	.align		4
        /*0000*/ 	.byte	0x04, 0x37
        /*0002*/ 	.short	(.L_456 - .L_455)
.L_455:
        /*0004*/ 	.word	0x00000082


	//----- nvinfo : EIATTR_KPARAM_INFO
	.align		4
.L_456:
        /*0008*/ 	.byte	0x04, 0x17
        /*000a*/ 	.short	(.L_458 - .L_457)
.L_457:
        /*000c*/ 	.word	0x00000000
        /*0010*/ 	.short	0x0000
        /*0012*/ 	.short	0x0000
        /*0014*/ 	.byte	0x00, 0xf0, 0x61, 0x10


	//----- nvinfo : EIATTR_SPARSE_MMA_MASK
	.align		4
.L_458:
        /*0018*/ 	.byte	0x03, 0x50
        /*001a*/ 	.short	0x0000


	//----- nvinfo : EIATTR_MAXREG_COUNT
	.align		4
        /*001c*/ 	.byte	0x03, 0x1b
        /*001e*/ 	.short	0x00ff


	//----- nvinfo : EIATTR_MERCURY_ISA_VERSION
	.align		4
        /*0020*/ 	.byte	0x03, 0x5f
        /*0022*/ 	.short	0x0101


	//----- nvinfo : EIATTR_EXIT_INSTR_OFFSETS
	.align		4
        /*0024*/ 	.byte	0x04, 0x1c
        /*0026*/ 	.short	(.L_460 - .L_459)


	//   ....[0]....
.L_459:
        /*0028*/ 	.word	0x00000010


	//----- nvinfo : EIATTR_MAX_THREADS
	.align		4
.L_460:
        /*002c*/ 	.byte	0x04, 0x05
        /*002e*/ 	.short	(.L_462 - .L_461)
.L_461:
        /*0030*/ 	.word	0x00000100
        /*0034*/ 	.word	0x00000001
        /*0038*/ 	.word	0x00000001


	//----- nvinfo : EIATTR_CBANK_PARAM_SIZE
	.align		4
.L_462:
        /*003c*/ 	.byte	0x03, 0x19
        /*003e*/ 	.short	0x0418


	//----- nvinfo : EIATTR_PARAM_CBANK
	.align		4
        /*0040*/ 	.byte	0x04, 0x0a
        /*0042*/ 	.short	(.L_464 - .L_463)
	.align		4
.L_463:
        /*0044*/ 	.word	index@(.nv.constant0._ZN7cutlass13device_kernelIN5flash19enable_sm80_to_sm89INS1_16FlashAttnFwdSm80INS1_25CollectiveMainloopFwdSm80ILi8ELi1ELb1EN4cute5tupleIJNS5_1CILi128EEES8_S8_EEELi128ENS_10bfloat16_tEfNS_4arch4Sm80ELb0ELb0ELb0ELb1ELb1ELb0ELb1ELb0EEENS1_21CollectiveEpilogueFwdIS9_NS6_IJNS7_ILi1EEESF_SF_EEESA_SC_Li256ELb1ELb1ELb0ELb0EEENS1_19SingleTileSchedulerILb1ELb0ELb1ELi128EEEEEEEEEvNT_6ParamsE)
        /*0048*/ 	.short	0x0210
        /*004a*/ 	.short	0x0418


	//----- nvinfo : EIATTR_SW_WAR
	.align		4
.L_464:
        /*004c*/ 	.byte	0x04, 0x36
        /*004e*/ 	.short	(.L_466 - .L_465)
.L_465:
        /*0050*/ 	.word	0x00000008
.L_466:


//--------------------- .nv.info._ZN7cutlass13device_kernelIN5flash19enable_sm80_to_sm89INS1_16FlashAttnFwdSm80INS1_25CollectiveMainloopFwdSm80ILi8ELi1ELb1EN4cute5tupleIJNS5_1CILi128EEES8_S8_EEELi128ENS_10bfloat16_tEfNS_4arch4Sm80ELb0ELb0ELb0ELb1ELb1ELb1ELb1ELb0EEENS1_21CollectiveEpilogueFwdIS9_NS6_IJNS7_ILi1EEESF_SF_EEESA_SC_Li256ELb1ELb1ELb0ELb0EEENS1_19SingleTileSchedulerILb1ELb0ELb1ELi128EEEEEEEEEvNT_6ParamsE --------------------------
	.section	.nv.info._ZN7cutlass13device_kernelIN5flash19enable_sm80_to_sm89INS1_16FlashAttnFwdSm80INS1_25CollectiveMainloopFwdSm80ILi8ELi1ELb1EN4cute5tupleIJNS5_1CILi128EEES8_S8_EEELi128ENS_10bfloat16_tEfNS_4arch4Sm80ELb0ELb0ELb0ELb1ELb1ELb1ELb1ELb0EEENS1_21CollectiveEpilogueFwdIS9_NS6_IJNS7_ILi1EEESF_SF_EEESA_SC_Li256ELb1ELb1ELb0ELb0EEENS1_19SingleTileSchedulerILb1ELb0ELb1ELi128EEEEEEEEEvNT_6ParamsE,"",@"SHT_CUDA_INFO"
	.sectionflags	@""
	.align	4


	//----- nvinfo : EIATTR_CUDA_API_VERSION
	.align		4
        /*0000*/ 	.byte	0x04, 0x37
        /*0002*/ 	.short	(.L_468 - .L_467)
.L_467:
        /*0004*/ 	.word	0x00000082


	//----- nvinfo : EIATTR_KPARAM_INFO
	.align		4
.L_468:
        /*0008*/ 	.byte	0x04, 0x17
        /*000a*/ 	.short	(.L_470 - .L_469)
.L_469:
        /*000c*/ 	.word	0x00000000
        /*0010*/ 	.short	0x0000
        /*0012*/ 	.short	0x0000
        /*0014*/ 	.byte	0x00, 0xf0, 0x61, 0x10


	//----- nvinfo : EIATTR_SPARSE_MMA_MASK
	.align		4
.L_470:
        /*0018*/ 	.byte	0x03, 0x50
        /*001a*/ 	.short	0x0000


	//----- nvinfo : EIATTR_MAXREG_COUNT
	.align		4
        /*001c*/ 	.byte	0x03, 0x1b
        /*001e*/ 	.short	0x00ff


	//----- nvinfo : EIATTR_MERCURY_ISA_VERSION
	.align		4
        /*0020*/ 	.byte	0x03, 0x5f
        /*0022*/ 	.short	0x0101


	//----- nvinfo : EIATTR_EXIT_INSTR_OFFSETS
	.align		4
        /*0024*/ 	.byte	0x04, 0x1c
        /*0026*/ 	.short	(.L_472 - .L_471)


	//   ....[0]....
.L_471:
        /*0028*/ 	.word	0x00000010


	//----- nvinfo : EIATTR_MAX_THREADS
	.align		4
.L_472:
        /*002c*/ 	.byte	0x04, 0x05
        /*002e*/ 	.short	(.L_474 - .L_473)
.L_473:
        /*0030*/ 	.word	0x00000100
        /*0034*/ 	.word	0x00000001
        /*0038*/ 	.word	0x00000001


	//----- nvinfo : EIATTR_CBANK_PARAM_SIZE
	.align		4
.L_474:
        /*003c*/ 	.byte	0x03, 0x19
        /*003e*/ 	.short	0x0418


	//----- nvinfo : EIATTR_PARAM_CBANK
	.align		4
        /*0040*/ 	.byte	0x04, 0x0a
        /*0042*/ 	.short	(.L_476 - .L_475)
	.align		4
.L_475:
        /*0044*/ 	.word	index@(.nv.constant0._ZN7cutlass13device_kernelIN5flash19enable_sm80_to_sm89INS1_16FlashAttnFwdSm80INS1_25CollectiveMainloopFwdSm80ILi8ELi1ELb1EN4cute5tupleIJNS5_1CILi128EEES8_S8_EEELi128ENS_10bfloat16_tEfNS_4arch4Sm80ELb0ELb0ELb0ELb1ELb1ELb1ELb1ELb0EEENS1_21CollectiveEpilogueFwdIS9_NS6_IJNS7_ILi1EEESF_SF_EEESA_SC_Li256ELb1ELb1ELb0ELb0EEENS1_19SingleTileSchedulerILb1ELb0ELb1ELi128EEEEEEEEEvNT_6ParamsE)
        /*0048*/ 	.short	0x0210
        /*004a*/ 	.short	0x0418


	//----- nvinfo : EIATTR_SW_WAR
	.align		4
.L_476:
        /*004c*/ 	.byte	0x04, 0x36
        /*004e*/ 	.short	(.L_478 - .L_477)
.L_477:
        /*0050*/ 	.word	0x00000008
.L_478:


//--------------------- .nv.info._ZN7cutlass13device_kernelIN5flash19enable_sm80_to_sm89INS1_16FlashAttnFwdSm80INS1_25CollectiveMainloopFwdSm80ILi8ELi1ELb1EN4cute5tupleIJNS5_1CILi128EEENS7_ILi96EEES8_EEELi128ENS_10bfloat16_tEfNS_4arch4Sm80ELb0ELb1ELb0ELb0ELb1ELb0ELb1ELb0EEENS1_21CollectiveEpilogueFwdINS6_IJS8_S8_S9_EEENS6_IJNS7_ILi1EEESH_SH_EEESB_SD_Li256ELb0ELb1ELb0ELb0EEENS1_19SingleTileSchedulerILb0ELb0ELb1ELi128EEEEEEEEEvNT_6ParamsE --------------------------
	.section	.nv.info._ZN7cutlass13device_kernelIN5flash19enable_sm80_to_sm89INS1_16FlashAttnFwdSm80INS1_25CollectiveMainloopFwdSm80ILi8ELi1ELb1EN4cute5tupleIJNS5_1CILi128EEENS7_ILi96EEES8_EEELi128ENS_10bfloat16_tEfNS_4arch4Sm80ELb0ELb1ELb0ELb0ELb1ELb0ELb1ELb0EEENS1_21CollectiveEpilogueFwdINS6_IJS8_S8_S9_EEENS6_IJNS7_ILi1EEESH_SH_EEESB_SD_Li256ELb0ELb1ELb0ELb0EEENS1_19SingleTileSchedulerILb0ELb0ELb1ELi128EEEEEEEEEvNT_6ParamsE,"",@"SHT_CUDA_INFO"
	.sectionflags	@""
	.align	4


	//----- nvinfo : EIATTR_CUDA_API_VERSION
	.align		4
        /*0000*/ 	.byte	0x04, 0x37
        /*0002*/ 	.short	(.L_480 - .L_479)
.L_479:
        /*0004*/ 	.word	0x00000082


	//----- nvinfo : EIATTR_KPARAM_INFO
	.align		4
.L_480:
        /*0008*/ 	.byte	0x04, 0x17
        /*000a*/ 	.short	(.L_482 - .L_481)
.L_481:
        /*000c*/ 	.word	0x00000000
        /*0010*/ 	.short	0x0000
        /*0012*/ 	.short	0x0000
        /*0014*/ 	.byte	0x00, 0xf0, 0x61, 0x10


	//----- nvinfo : EIATTR_SPARSE_MMA_MASK
	.align		4
.L_482:
        /*0018*/ 	.byte	0x03, 0x50
        /*001a*/ 	.short	0x0000


	//----- nvinfo : EIATTR_MAXREG_COUNT
	.align		4
        /*001c*/ 	.byte	0x03, 0x1b
        /*001e*/ 	.short	0x00ff


	//----- nvinfo : EIATTR_MERCURY_ISA_VERSION
	.align		4
        /*0020*/ 	.byte	0x03, 0x5f
        /*0022*/ 	.short	0x0101


	//----- nvinfo : EIATTR_EXIT_INSTR_OFFSETS
	.align		4
        /*0024*/ 	.byte	0x04, 0x1c
        /*0026*/ 	.short	(.L_484 - .L_483)


	//   ....[0]....
.L_483:
        /*0028*/ 	.word	0x00000010


	//----- nvinfo : EIATTR_MAX_THREADS
	.align		4
.L_484:
        /*002c*/ 	.byte	0x04, 0x05
        /*002e*/ 	.short	(.L_486 - .L_485)
.L_485:
        /*0030*/ 	.word	0x00000100
        /*0034*/ 	.word	0x00000001
        /*0038*/ 	.word	0x00000001


	//----- nvinfo : EIATTR_CBANK_PARAM_SIZE
	.align		4
.L_486:
        /*003c*/ 	.byte	0x03, 0x19
        /*003e*/ 	.short	0x0418


	//----- nvinfo : EIATTR_PARAM_CBANK
	.align		4
        /*0040*/ 	.byte	0x04, 0x0a
        /*0042*/ 	.short	(.L_488 - .L_487)
	.align		4
.L_487:
        /*0044*/ 	.word	index@(.nv.constant0._ZN7cutlass13device_kernelIN5flash19enable_sm80_to_sm89INS1_16FlashAttnFwdSm80INS1_25CollectiveMainloopFwdSm80ILi8ELi1ELb1EN4cute5tupleIJNS5_1CILi128EEENS7_ILi96EEES8_EEELi128ENS_10bfloat16_tEfNS_4arch4Sm80ELb0ELb1ELb0ELb0ELb1ELb0ELb1ELb0EEENS1_21CollectiveEpilogueFwdINS6_IJS8_S8_S9_EEENS6_IJNS7_ILi1EEESH_SH_EEESB_SD_Li256ELb0ELb1ELb0ELb0EEENS1_19SingleTileSchedulerILb0ELb0ELb1ELi128EEEEEEEEEvNT_6ParamsE)
        /*0048*/ 	.short	0x0210
        /*004a*/ 	.short	0x0418


	//----- nvinfo : EIATTR_SW_WAR
	.align		4
.L_488:
        /*004c*/ 	.byte	0x04, 0x36
        /*004e*/ 	.short	(.L_490 - .L_489)
.L_489:
        /*0050*/ 	.word	0x00000008
.L_490:


//--------------------- .nv.info._ZN7cutlass13device_kernelIN5flash19enable_sm80_to_sm89INS1_16FlashAttnFwdSm80INS1_25CollectiveMainloopFwdSm80ILi8ELi1ELb1EN4cute5tupleIJNS5_1CILi128EEENS7_ILi96EEES8_EEELi128ENS_10bfloat16_tEfNS_4arch4Sm80ELb0ELb1ELb0ELb1ELb1ELb0ELb1ELb0EEENS1_21CollectiveEpilogueFwdINS6_IJS8_S8_S9_EEENS6_IJNS7_ILi1EEESH_SH_EEESB_SD_Li256ELb1ELb1ELb0ELb0EEENS1_19SingleTileSchedulerILb1ELb0ELb1ELi128EEEEEEEEEvNT_6ParamsE --------------------------
	.section	.nv.info._ZN7cutlass13device_kernelIN5flash19enable_sm80_to_sm89INS1_16FlashAttnFwdSm80INS1_25CollectiveMainloopFwdSm80ILi8ELi1ELb1EN4cute5tupleIJNS5_1CILi128EEENS7_ILi96EEES8_EEELi128ENS_10bfloat16_tEfNS_4arch4Sm80ELb0ELb1ELb0ELb1ELb1ELb0ELb1ELb0EEENS1_21CollectiveEpilogueFwdINS6_IJS8_S8_S9_EEENS6_IJNS7_ILi1EEESH_SH_EEESB_SD_Li256ELb1ELb1ELb0ELb0EEENS1_19SingleTileSchedulerILb1ELb0ELb1ELi128EEEEEEEEEvNT_6ParamsE,"",@"SHT_CUDA_INFO"
	.sectionflags	@""
	.align	4


	//----- nvinfo : EIATTR_CUDA_API_VERSION
	.align		4
        /*0000*/ 	.byte	0x04, 0x37
        /*0002*/ 	.short	(.L_492 - .L_491)
.L_491:
        /*0004*/ 	.word	0x00000082


	//----- nvinfo : EIATTR_KPARAM_INFO
	.align		4
.L_492:
        /*0008*/ 	.byte	0x04, 0x17
        /*000a*/ 	.short	(.L_494 - .L_493)
.L_493:
        /*000c*/ 	.word	0x00000000
        /*0010*/ 	.short	0x0000
        /*0012*/ 	.short	0x0000
        /*0014*/ 	.byte	0x00, 0xf0, 0x61, 0x10


	//----- nvinfo : EIATTR_SPARSE_MMA_MASK
	.align		4
.L_494:
        /*0018*/ 	.byte	0x03, 0x50
        /*001a*/ 	.short	0x0000


	//----- nvinfo : EIATTR_MAXREG_COUNT
	.align		4
        /*001c*/ 	.byte	0x03, 0x1b
        /*001e*/ 	.short	0x00ff


	//----- nvinfo : EIATTR_MERCURY_ISA_VERSION
	.align		4
        /*0020*/ 	.byte	0x03, 0x5f
        /*0022*/ 	.short	0x0101


	//----- nvinfo : EIATTR_EXIT_INSTR_OFFSETS
	.align		4
        /*0024*/ 	.byte	0x04, 0x1c
        /*0026*/ 	.short	(.L_496 - .L_495)


	//   ....[0]....
.L_495:
        /*0028*/ 	.word	0x00000010


	//----- nvinfo : EIATTR_MAX_THREADS
	.align		4
.L_496:
        /*002c*/ 	.byte	0x04, 0x05
        /*002e*/ 	.short	(.L_498 - .L_497)
.L_497:
        /*0030*/ 	.word	0x00000100
        /*0034*/ 	.word	0x00000001
        /*0038*/ 	.word	0x00000001


	//----- nvinfo : EIATTR_CBANK_PARAM_SIZE
	.align		4
.L_498:
        /*003c*/ 	.byte	0x03, 0x19
        /*003e*/ 	.short	0x0418


	//----- nvinfo : EIATTR_PARAM_CBANK
	.align		4
        /*0040*/ 	.byte	0x04, 0x0a
        /*0042*/ 	.short	(.L_500 - .L_499)
	.align		4
.L_499:
        /*0044*/ 	.word	index@(.nv.constant0._ZN7cutlass13device_kernelIN5flash19enable_sm80_to_sm89INS1_16FlashAttnFwdSm80INS1_25CollectiveMainloopFwdSm80ILi8ELi1ELb1EN4cute5tupleIJNS5_1CILi128EEENS7_ILi96EEES8_EEELi128ENS_10bfloat16_tEfNS_4arch4Sm80ELb0ELb1ELb0ELb1ELb1ELb0ELb1ELb0EEENS1_21CollectiveEpilogueFwdINS6_IJS8_S8_S9_EEENS6_IJNS7_ILi1EEESH_SH_EEESB_SD_Li256ELb1ELb1ELb0ELb0EEENS1_19SingleTileSchedulerILb1ELb0ELb1ELi128EEEEEEEEEvNT_6ParamsE)
        /*0048*/ 	.short	0x0210
        /*004a*/ 	.short	0x0418


	//----- nvinfo : EIATTR_SW_WAR
	.align		4
.L_500:
        /*004c*/ 	.byte	0x04, 0x36
        /*004e*/ 	.short	(.L_502 - .L_501)
.L_501:
        /*0050*/ 	.word	0x00000008
.L_502:


//--------------------- .nv.info._ZN7cutlass13device_kernelIN5flash19enable_sm80_to_sm89INS1_16FlashAttnFwdSm80INS1_25CollectiveMainloopFwdSm80ILi8ELi1ELb1EN4cute5tupleIJNS5_1CILi128EEENS7_ILi96EEES8_EEELi128ENS_10bfloat16_tEfNS_4arch4Sm80ELb0ELb1ELb0ELb1ELb1ELb1ELb1ELb0EEENS1_21CollectiveEpilogueFwdINS6_IJS8_S8_S9_EEENS6_IJNS7_ILi1EEESH_SH_EEESB_SD_Li256ELb1ELb1ELb0ELb0EEENS1_19SingleTileSchedulerILb1ELb0ELb1ELi128EEEEEEEEEvNT_6ParamsE --------------------------
	.section	.nv.info._ZN7cutlass13device_kernelIN5flash19enable_sm80_to_sm89INS1_16FlashAttnFwdSm80INS1_25CollectiveMainloopFwdSm80ILi8ELi1ELb1EN4cute5tupleIJNS5_1CILi128EEENS7_ILi96EEES8_EEELi128ENS_10bfloat16_tEfNS_4arch4Sm80ELb0ELb1ELb0ELb1ELb1ELb1ELb1ELb0EEENS1_21CollectiveEpilogueFwdINS6_IJS8_S8_S9_EEENS6_IJNS7_ILi1EEESH_SH_EEESB_SD_Li256ELb1ELb1ELb0ELb0EEENS1_19SingleTileSchedulerILb1ELb0ELb1ELi128EEEEEEEEEvNT_6ParamsE,"",@"SHT_CUDA_INFO"
	.sectionflags	@""
	.align	4


	//----- nvinfo : EIATTR_CUDA_API_VERSION
	.align		4
        /*0000*/ 	.byte	0x04, 0x37
        /*0002*/ 	.short	(.L_504 - .L_503)
.L_503:
        /*0004*/ 	.word	0x00000082


	//----- nvinfo : EIATTR_KPARAM_INFO
	.align		4
.L_504:
        /*0008*/ 	.byte	0x04, 0x17
        /*000a*/ 	.short	(.L_506 - .L_505)
.L_505:
        /*000c*/ 	.word	0x00000000
        /*0010*/ 	.short	0x0000
        /*0012*/ 	.short	0x0000
        /*0014*/ 	.byte	0x00, 0xf0, 0x61, 0x10


	//----- nvinfo : EIATTR_SPARSE_MMA_MASK
	.align		4
.L_506:
        /*0018*/ 	.byte	0x03, 0x50
        /*001a*/ 	.short	0x0000


	//----- nvinfo : EIATTR_MAXREG_COUNT
	.align		4
        /*001c*/ 	.byte	0x03, 0x1b
        /*001e*/ 	.short	0x00ff


	//----- nvinfo : EIATTR_MERCURY_ISA_VERSION
	.align		4
        /*0020*/ 	.byte	0x03, 0x5f
        /*0022*/ 	.short	0x0101


	//----- nvinfo : EIATTR_EXIT_INSTR_OFFSETS
	.align		4
        /*0024*/ 	.byte	0x04, 0x1c
        /*0026*/ 	.short	(.L_508 - .L_507)


	//   ....[0]....
.L_507:
        /*0028*/ 	.word	0x00000010


	//----- nvinfo : EIATTR_MAX_THREADS
	.align		4
.L_508:
        /*002c*/ 	.byte	0x04, 0x05
        /*002e*/ 	.short	(.L_510 - .L_509)
.L_509:
        /*0030*/ 	.word	0x00000100
        /*0034*/ 	.word	0x00000001
        /*0038*/ 	.word	0x00000001


	//----- nvinfo : EIATTR_CBANK_PARAM_SIZE
	.align		4
.L_510:
        /*003c*/ 	.byte	0x03, 0x19
        /*003e*/ 	.short	0x0418


	//----- nvinfo : EIATTR_PARAM_CBANK
	.align		4
        /*0040*/ 	.byte	0x04, 0x0a
        /*0042*/ 	.short	(.L_512 - .L_511)
	.align		4
.L_511:
        /*0044*/ 	.word	index@(.nv.constant0._ZN7cutlass13device_kernelIN5flash19enable_sm80_to_sm89INS1_16FlashAttnFwdSm80INS1_25CollectiveMainloopFwdSm80ILi8ELi1ELb1EN4cute5tupleIJNS5_1CILi128EEENS7_ILi96EEES8_EEELi128ENS_10bfloat16_tEfNS_4arch4Sm80ELb0ELb1ELb0ELb1ELb1ELb1ELb1ELb0EEENS1_21CollectiveEpilogueFwdINS6_IJS8_S8_S9_EEENS6_IJNS7_ILi1EEESH_SH_EEESB_SD_Li256ELb1ELb1ELb0ELb0EEENS1_19SingleTileSchedulerILb1ELb0ELb1ELi128EEEEEEEEEvNT_6ParamsE)
        /*0048*/ 	.short	0x0210
        /*004a*/ 	.short	0x0418


	//----- nvinfo : EIATTR_SW_WAR
	.align		4
.L_512:
        /*004c*/ 	.byte	0x04, 0x36
        /*004e*/ 	.short	(.L_514 - .L_513)
.L_513:
        /*0050*/ 	.word	0x00000008
.L_514:


//--------------------- .nv.info._ZN7cutlass13device_kernelIN5flash19enable_sm80_to_sm89INS1_16FlashAttnFwdSm80INS1_25CollectiveMainloopFwdSm80ILi8ELi1ELb1EN4cute5tupleIJNS5_1CILi128EEES8_S8_EEELi128ENS_10bfloat16_tEfNS_4arch4Sm80ELb1ELb0ELb0ELb0ELb1ELb0ELb1ELb0EEENS1_21CollectiveEpilogueFwdIS9_NS6_IJNS7_ILi1EEESF_SF_EEESA_SC_Li256ELb0ELb1ELb0ELb0EEENS1_30DynamicPersistentTileSchedulerILi256ELi256ELb0ELb1ELb0EEEEEEEEEvNT_6ParamsE --------------------------
	.section	.nv.info._ZN7cutlass13device_kernelIN5flash19enable_sm80_to_sm89INS1_16FlashAttnFwdSm80INS1_25CollectiveMainloopFwdSm80ILi8ELi1ELb1EN4cute5tupleIJNS5_1CILi128EEES8_S8_EEELi128ENS_10bfloat16_tEfNS_4arch4Sm80ELb1ELb0ELb0ELb0ELb1ELb0ELb1ELb0EEENS1_21CollectiveEpilogueFwdIS9_NS6_IJNS7_ILi1EEESF_SF_EEESA_SC_Li256ELb0ELb1ELb0ELb0EEENS1_30DynamicPersistentTileSchedulerILi256ELi256ELb0ELb1ELb0EEEEEEEEEvNT_6ParamsE,"",@"SHT_CUDA_INFO"
	.sectionflags	@""
	.align	4


	//----- nvinfo : EIATTR_CUDA_API_VERSION
	.align		4
        /*0000*/ 	.byte	0x04, 0x37
        /*0002*/ 	.short	(.L_516 - .L_515)
.L_515:
        /*0004*/ 	.word	0x00000082


	//----- nvinfo : EIATTR_KPARAM_INFO
	.align		4
.L_516:
        /*0008*/ 	.byte	0x04, 0x17
        /*000a*/ 	.short	(.L_518 - .L_517)
.L_517:
        /*000c*/ 	.word	0x00000000
        /*0010*/ 	.short	0x0000
        /*0012*/ 	.short	0x0000
        /*0014*/ 	.byte	0x00, 0xf0, 0xa1, 0x10


	//----- nvinfo : EIATTR_SPARSE_MMA_MASK
	.align		4
.L_518:
        /*0018*/ 	.byte	0x03, 0x50
        /*001a*/ 	.short	0x0000


	//----- nvinfo : EIATTR_MAXREG_COUNT
	.align		4
        /*001c*/ 	.byte	0x03, 0x1b
        /*001e*/ 	.short	0x00ff


	//----- nvinfo : EIATTR_MERCURY_ISA_VERSION
	.align		4
        /*0020*/ 	.byte	0x03, 0x5f
        /*0022*/ 	.short	0x0101


	//----- nvinfo : EIATTR_EXIT_INSTR_OFFSETS
	.align		4
        /*0024*/ 	.byte	0x04, 0x1c
        /*0026*/ 	.short	(.L_520 - .L_519)


	//   ....[0]....
.L_519:
        /*0028*/ 	.word	0x00000010


	//----- nvinfo : EIATTR_MAX_THREADS
	.align		4
.L_520:
        /*002c*/ 	.byte	0x04, 0x05
        /*002e*/ 	.short	(.L_522 - .L_521)
.L_521:
        /*0030*/ 	.word	0x00000100
        /*0034*/ 	.word	0x00000001
        /*0038*/ 	.word	0x00000001


	//----- nvinfo : EIATTR_CBANK_PARAM_SIZE
	.align		4
.L_522:
        /*003c*/ 	.byte	0x03, 0x19
        /*003e*/ 	.short	0x0428


	//----- nvinfo : EIATTR_PARAM_CBANK
	.align		4
        /*0040*/ 	.byte	0x04, 0x0a
        /*0042*/ 	.short	(.L_524 - .L_523)
	.align		4
.L_523:
        /*0044*/ 	.word	index@(.nv.constant0._ZN7cutlass13device_kernelIN5flash19enable_sm80_to_sm89INS1_16FlashAttnFwdSm80INS1_25CollectiveMainloopFwdSm80ILi8ELi1ELb1EN4cute5tupleIJNS5_1CILi128EEES8_S8_EEELi128ENS_10bfloat16_tEfNS_4arch4Sm80ELb1ELb0ELb0ELb0ELb1ELb0ELb1ELb0EEENS1_21CollectiveEpilogueFwdIS9_NS6_IJNS7_ILi1EEESF_SF_EEESA_SC_Li256ELb0ELb1ELb0ELb0EEENS1_30DynamicPersistentTileSchedulerILi256ELi256ELb0ELb1ELb0EEEEEEEEEvNT_6ParamsE)
        /*0048*/ 	.short	0x0210
        /*004a*/ 	.short	0x0428


	//----- nvinfo : EIATTR_SW_WAR
	.align		4
.L_524:
        /*004c*/ 	.byte	0x04, 0x36
        /*004e*/ 	.short	(.L_526 - .L_525)
.L_525:
        /*0050*/ 	.word	0x00000008
.L_526:


//--------------------- .nv.info._ZN7cutlass13device_kernelIN5flash19enable_sm80_to_sm89INS1_16FlashAttnFwdSm80INS1_25CollectiveMainloopFwdSm80ILi8ELi1ELb1EN4cute5tupleIJNS5_1CILi128EEES8_S8_EEELi128ENS_10bfloat16_tEfNS_4arch4Sm80ELb1ELb0ELb0ELb1ELb1ELb0ELb1ELb0EEENS1_21CollectiveEpilogueFwdIS9_NS6_IJNS7_ILi1EEESF_SF_EEESA_SC_Li256ELb1ELb1ELb0ELb0EEENS1_19SingleTileSchedulerILb1ELb0ELb1ELi128EEEEEEEEEvNT_6ParamsE --------------------------
	.section	.nv.info._ZN7cutlass13device_kernelIN5flash19enable_sm80_to_sm89INS1_16FlashAttnFwdSm80INS1_25CollectiveMainloopFwdSm80ILi8ELi1ELb1EN4cute5tupleIJNS5_1CILi128EEES8_S8_EEELi128ENS_10bfloat16_tEfNS_4arch4Sm80ELb1ELb0ELb0ELb1ELb1ELb0ELb1ELb0EEENS1_21CollectiveEpilogueFwdIS9_NS6_IJNS7_ILi1EEESF_SF_EEESA_SC_Li256ELb1ELb1ELb0ELb0EEENS1_19SingleTileSchedulerILb1ELb0ELb1ELi128EEEEEEEEEvNT_6ParamsE,"",@"SHT_CUDA_INFO"
	.sectionflags	@""
	.align	4


	//----- nvinfo : EIATTR_CUDA_API_VERSION
	.align		4
        /*0000*/ 	.byte	0x04, 0x37
        /*0002*/ 	.short	(.L_528 - .L_527)
.L_527:
        /*0004*/ 	.word	0x00000082


	//----- nvinfo : EIATTR_KPARAM_INFO
	.align		4
.L_528:
        /*0008*/ 	.byte	0x04, 0x17
        /*000a*/ 	.short	(.L_530 - .L_529)
.L_529:
        /*000c*/ 	.word	0x00000000
        /*0010*/ 	.short	0x0000
        /*0012*/ 	.short	0x0000
        /*0014*/ 	.byte	0x00, 0xf0, 0x61, 0x10


	//----- nvinfo : EIATTR_SPARSE_MMA_MASK
	.align		4
.L_530:
        /*0018*/ 	.byte	0x03, 0x50
        /*001a*/ 	.short	0x0000


	//----- nvinfo : EIATTR_MAXREG_COUNT
	.align		4
        /*001c*/ 	.byte	0x03, 0x1b
        /*001e*/ 	.short	0x00ff


	//----- nvinfo : EIATTR_MERCURY_ISA_VERSION
	.align		4
        /*0020*/ 	.byte	0x03, 0x5f
        /*0022*/ 	.short	0x0101


	//----- nvinfo : EIATTR_EXIT_INSTR_OFFSETS
	.align		4
        /*0024*/ 	.byte	0x04, 0x1c
        /*0026*/ 	.short	(.L_532 - .L_531)


	//   ....[0]....
.L_531:
        /*0028*/ 	.word	0x00000010


	//----- nvinfo : EIATTR_MAX_THREADS
	.align		4
.L_532:
        /*002c*/ 	.byte	0x04, 0x05
        /*002e*/ 	.short	(.L_534 - .L_533)
.L_533:
        /*0030*/ 	.word	0x00000100
        /*0034*/ 	.word	0x00000001
        /*0038*/ 	.word	0x00000001


	//----- nvinfo : EIATTR_CBANK_PARAM_SIZE
	.align		4
.L_534:
        /*003c*/ 	.byte	0x03, 0x19
        /*003e*/ 	.short	0x0418


	//----- nvinfo : EIATTR_PARAM_CBANK
	.align		4
        /*0040*/ 	.byte	0x04, 0x0a
        /*0042*/ 	.short	(.L_536 - .L_535)
	.align		4
.L_535:
        /*0044*/ 	.word	index@(.nv.constant0._ZN7cutlass13device_kernelIN5flash19enable_sm80_to_sm89INS1_16FlashAttnFwdSm80INS1_25CollectiveMainloopFwdSm80ILi8ELi1ELb1EN4cute5tupleIJNS5_1CILi128EEES8_S8_EEELi128ENS_10bfloat16_tEfNS_4arch4Sm80ELb1ELb0ELb0ELb1ELb1ELb0ELb1ELb0EEENS1_21CollectiveEpilogueFwdIS9_NS6_IJNS7_ILi1EEESF_SF_EEESA_SC_Li256ELb1ELb1ELb0ELb0EEENS1_19SingleTileSchedulerILb1ELb0ELb1ELi128EEEEEEEEEvNT_6ParamsE)
        /*0048*/ 	.short	0x0210
        /*004a*/ 	.short	0x0418


	//----- nvinfo : EIATTR_SW_WAR
	.align		4
.L_536:
        /*004c*/ 	.byte	0x04, 0x36
        /*004e*/ 	.short	(.L_538 - .L_537)
.L_537:
        /*0050*/ 	.word	0x00000008
.L_538:


//--------------------- .nv.info._ZN7cutlass13device_kernelIN5flash19enable_sm80_to_sm89INS1_16FlashAttnFwdSm80INS1_25CollectiveMainloopFwdSm80ILi8ELi1ELb1EN4cute5tupleIJNS5_1CILi128EEES8_S8_EEELi128ENS_10bfloat16_tEfNS_4arch4Sm80ELb1ELb0ELb0ELb1ELb1ELb1ELb1ELb0EEENS1_21CollectiveEpilogueFwdIS9_NS6_IJNS7_ILi1EEESF_SF_EEESA_SC_Li256ELb1ELb1ELb0ELb0EEENS1_19SingleTileSchedulerILb1ELb0ELb1ELi128EEEEEEEEEvNT_6ParamsE --------------------------
	.section	.nv.info._ZN7cutlass13device_kernelIN5flash19enable_sm80_to_sm89INS1_16FlashAttnFwdSm80INS1_25CollectiveMainloopFwdSm80ILi8ELi1ELb1EN4cute5tupleIJNS5_1CILi128EEES8_S8_EEELi128ENS_10bfloat16_tEfNS_4arch4Sm80ELb1ELb0ELb0ELb1ELb1ELb1ELb1ELb0EEENS1_21CollectiveEpilogueFwdIS9_NS6_IJNS7_ILi1EEESF_SF_EEESA_SC_Li256ELb1ELb1ELb0ELb0EEENS1_19SingleTileSchedulerILb1ELb0ELb1ELi128EEEEEEEEEvNT_6ParamsE,"",@"SHT_CUDA_INFO"
	.sectionflags	@""
	.align	4


	//----- nvinfo : EIATTR_CUDA_API_VERSION
	.align		4
        /*0000*/ 	.byte	0x04, 0x37
        /*0002*/ 	.short	(.L_540 - .L_539)
.L_539:
        /*0004*/ 	.word	0x00000082


	//----- nvinfo : EIATTR_KPARAM_INFO
	.align		4
.L_540:
        /*0008*/ 	.byte	0x04, 0x17
        /*000a*/ 	.short	(.L_542 - .L_541)
.L_541:
        /*000c*/ 	.word	0x00000000
        /*0010*/ 	.short	0x0000
        /*0012*/ 	.short	0x0000
        /*0014*/ 	.byte	0x00, 0xf0, 0x61, 0x10


	//----- nvinfo : EIATTR_SPARSE_MMA_MASK
	.align		4
.L_542:
        /*0018*/ 	.byte	0x03, 0x50
        /*001a*/ 	.short	0x0000


	//----- nvinfo : EIATTR_MAXREG_COUNT
	.align		4
        /*001c*/ 	.byte	0x03, 0x1b
        /*001e*/ 	.short	0x00ff


	//----- nvinfo : EIATTR_MERCURY_ISA_VERSION
	.align		4
        /*0020*/ 	.byte	0x03, 0x5f
        /*0022*/ 	.short	0x0101


	//----- nvinfo : EIATTR_EXIT_INSTR_OFFSETS
	.align		4
        /*0024*/ 	.byte	0x04, 0x1c
        /*0026*/ 	.short	(.L_544 - .L_543)


	//   ....[0]....
.L_543:
        /*0028*/ 	.word	0x00000010


	//----- nvinfo : EIATTR_MAX_THREADS
	.align		4
.L_544:
        /*002c*/ 	.byte	0x04, 0x05
        /*002e*/ 	.short	(.L_546 - .L_545)
.L_545:
        /*0030*/ 	.word	0x00000100
        /*0034*/ 	.word	0x00000001
        /*0038*/ 	.word	0x00000001


	//----- nvinfo : EIATTR_CBANK_PARAM_SIZE
	.align		4
.L_546:
        /*003c*/ 	.byte	0x03, 0x19
        /*003e*/ 	.short	0x0418


	//----- nvinfo : EIATTR_PARAM_CBANK
	.align		4
        /*0040*/ 	.byte	0x04, 0x0a
        /*0042*/ 	.short	(.L_548 - .L_547)
	.align		4
.L_547:
        /*0044*/ 	.word	index@(.nv.constant0._ZN7cutlass13device_kernelIN5flash19enable_sm80_to_sm89INS1_16FlashAttnFwdSm80INS1_25CollectiveMainloopFwdSm80ILi8ELi1ELb1EN4cute5tupleIJNS5_1CILi128EEES8_S8_EEELi128ENS_10bfloat16_tEfNS_4arch4Sm80ELb1ELb0ELb0ELb1ELb1ELb1ELb1ELb0EEENS1_21CollectiveEpilogueFwdIS9_NS6_IJNS7_ILi1EEESF_SF_EEESA_SC_Li256ELb1ELb1ELb0ELb0EEENS1_19SingleTileSchedulerILb1ELb0ELb1ELi128EEEEEEEEEvNT_6ParamsE)
        /*0048*/ 	.short	0x0210
        /*004a*/ 	.short	0x0418


	//----- nvinfo : EIATTR_SW_WAR
	.align		4
.L_548:
        /*004c*/ 	.byte	0x04, 0x36
        /*004e*/ 	.short	(.L_550 - .L_549)
.L_549:
        /*0050*/ 	.word	0x00000008
.L_550:


//--------------------- .nv.info._ZN7cutlass13device_kernelIN5flash19enable_sm80_to_sm89INS1_16FlashAttnFwdSm80INS1_25CollectiveMainloopFwdSm80ILi4ELi1ELb0EN4cute5tupleIJNS5_1CILi128EEENS7_ILi64EEES8_EEELi128ENS_10bfloat16_tEfNS_4arch4Sm80ELb0ELb0ELb0ELb0ELb1ELb0ELb1ELb0EEENS1_21CollectiveEpilogueFwdINS6_IJS8_S8_S9_EEENS6_IJNS7_ILi1EEESH_SH_EEESB_SD_Li128ELb0ELb1ELb0ELb0EEENS1_19SingleTileSchedulerILb0ELb0ELb1ELi128EEEEEEEEEvNT_6ParamsE --------------------------
	.section	.nv.info._ZN7cutlass13device_kernelIN5flash19enable_sm80_to_sm89INS1_16FlashAttnFwdSm80INS1_25CollectiveMainloopFwdSm80ILi4ELi1ELb0EN4cute5tupleIJNS5_1CILi128EEENS7_ILi64EEES8_EEELi128ENS_10bfloat16_tEfNS_4arch4Sm80ELb0ELb0ELb0ELb0ELb1ELb0ELb1ELb0EEENS1_21CollectiveEpilogueFwdINS6_IJS8_S8_S9_EEENS6_IJNS7_ILi1EEESH_SH_EEESB_SD_Li128ELb0ELb1ELb0ELb0EEENS1_19SingleTileSchedulerILb0ELb0ELb1ELi128EEEEEEEEEvNT_6ParamsE,"",@"SHT_CUDA_INFO"
	.sectionflags	@""
	.align	4


	//----- nvinfo : EIATTR_CUDA_API_VERSION
	.align		4
        /*0000*/ 	.byte	0x04, 0x37
        /*0002*/ 	.short	(.L_552 - .L_551)
.L_551:
        /*0004*/ 	.word	0x00000082


	//----- nvinfo : EIATTR_KPARAM_INFO
	.align		4
.L_552:
        /*0008*/ 	.byte	0x04, 0x17
        /*000a*/ 	.short	(.L_554 - .L_553)
.L_553:
        /*000c*/ 	.word	0x00000000
        /*0010*/ 	.short	0x0000
        /*0012*/ 	.short	0x0000
        /*0014*/ 	.byte	0x00, 0xf0, 0x61, 0x10


	//----- nvinfo : EIATTR_SPARSE_MMA_MASK
	.align		4
.L_554:
        /*0018*/ 	.byte	0x03, 0x50
        /*001a*/ 	.short	0x0000


	//----- nvinfo : EIATTR_MAXREG_COUNT
	.align		4
        /*001c*/ 	.byte	0x03, 0x1b
        /*001e*/ 	.short	0x00ff


	//----- nvinfo : EIATTR_MERCURY_ISA_VERSION
	.align		4
        /*0020*/ 	.byte	0x03, 0x5f
        /*0022*/ 	.short	0x0101


	//----- nvinfo : EIATTR_EXIT_INSTR_OFFSETS
	.align		4
        /*0024*/ 	.byte	0x04, 0x1c
        /*0026*/ 	.short	(.L_556 - .L_555)


	//   ....[0]....
.L_555:
        /*0028*/ 	.word	0x00000010


	//----- nvinfo : EIATTR_MAX_THREADS
	.align		4
.L_556:
        /*002c*/ 	.byte	0x04, 0x05
        /*002e*/ 	.short	(.L_558 - .L_557)
.L_557:
        /*0030*/ 	.word	0x00000080
        /*0034*/ 	.word	0x00000001
        /*0038*/ 	.word	0x00000001


	//----- nvinfo : EIATTR_CBANK_PARAM_SIZE
	.align		4
.L_558:
        /*003c*/ 	.byte	0x03, 0x19
        /*003e*/ 	.short	0x0418


	//----- nvinfo : EIATTR_PARAM_CBANK
	.align		4
        /*0040*/ 	.byte	0x04, 0x0a
        /*0042*/ 	.short	(.L_560 - .L_559)
	.align		4
.L_559:
        /*0044*/ 	.word	index@(.nv.constant0._ZN7cutlass13device_kernelIN5flash19enable_sm80_to_sm89INS1_16FlashAttnFwdSm80INS1_25CollectiveMainloopFwdSm80ILi4ELi1ELb0EN4cute5tupleIJNS5_1CILi128EEENS7_ILi64EEES8_EEELi128ENS_10bfloat16_tEfNS_4arch4Sm80ELb0ELb0ELb0ELb0ELb1ELb0ELb1ELb0EEENS1_21CollectiveEpilogueFwdINS6_IJS8_S8_S9_EEENS6_IJNS7_ILi1EEESH_SH_EEESB_SD_Li128ELb0ELb1ELb0ELb0EEENS1_19SingleTileSchedulerILb0ELb0ELb1ELi128EEEEEEEEEvNT_6ParamsE)
        /*0048*/ 	.short	0x0210
        /*004a*/ 	.short	0x0418


	//----- nvinfo : EIATTR_SW_WAR
	.align		4
.L_560:
        /*004c*/ 	.byte	0x04, 0x36
        /*004e*/ 	.short	(.L_562 - .L_561)
.L_561:
        /*0050*/ 	.word	0x00000008
.L_562:


//--------------------- .nv.info._ZN7cutlass13device_kernelIN5flash19enable_sm80_to_sm89INS1_16FlashAttnFwdSm80INS1_25CollectiveMainloopFwdSm80ILi4ELi1ELb0EN4cute5tupleIJNS5_1CILi128EEENS7_ILi64EEES8_EEELi128ENS_10bfloat16_tEfNS_4arch4Sm80ELb0ELb0ELb0ELb1ELb1ELb0ELb1ELb0EEENS1_21CollectiveEpilogueFwdINS6_IJS8_S8_S9_EEENS6_IJNS7_ILi1EEESH_SH_EEESB_SD_Li128ELb1ELb1ELb0ELb0EEENS1_19SingleTileSchedulerILb1ELb0ELb1ELi128EEEEEEEEEvNT_6ParamsE --------------------------
	.section	.nv.info._ZN7cutlass13device_kernelIN5flash19enable_sm80_to_sm89INS1_16FlashAttnFwdSm80INS1_25CollectiveMainloopFwdSm80ILi4ELi1ELb0EN4cute5tupleIJNS5_1CILi128EEENS7_ILi64EEES8_EEELi128ENS_10bfloat16_tEfNS_4arch4Sm80ELb0ELb0ELb0ELb1ELb1ELb0ELb1ELb0EEENS1_21CollectiveEpilogueFwdINS6_IJS8_S8_S9_EEENS6_IJNS7_ILi1EEESH_SH_EEESB_SD_Li128ELb1ELb1ELb0ELb0EEENS1_19SingleTileSchedulerILb1ELb0ELb1ELi128EEEEEEEEEvNT_6ParamsE,"",@"SHT_CUDA_INFO"
	.sectionflags	@""
	.align	4


	//----- nvinfo : EIATTR_CUDA_API_VERSION
	.align		4
        /*0000*/ 	.byte	0x04, 0x37
        /*0002*/ 	.short	(.L_564 - .L_563)
.L_563:
        /*0004*/ 	.word	0x00000082


	//----- nvinfo : EIATTR_KPARAM_INFO
	.align		4
.L_564:
        /*0008*/ 	.byte	0x04, 0x17
        /*000a*/ 	.short	(.L_566 - .L_565)
.L_565:
        /*000c*/ 	.word	0x00000000
        /*0010*/ 	.short	0x0000
        /*0012*/ 	.short	0x0000
        /*0014*/ 	.byte	0x00, 0xf0, 0x61, 0x10


	//----- nvinfo : EIATTR_SPARSE_MMA_MASK
	.align		4
.L_566:
        /*0018*/ 	.byte	0x03, 0x50
        /*001a*/ 	.short	0x0000


	//----- nvinfo : EIATTR_MAXREG_COUNT
	.align		4
        /*001c*/ 	.byte	0x03, 0x1b
        /*001e*/ 	.short	0x00ff


	//----- nvinfo : EIATTR_MERCURY_ISA_VERSION
	.align		4
        /*0020*/ 	.byte	0x03, 0x5f
        /*0022*/ 	.short	0x0101


	//----- nvinfo : EIATTR_EXIT_INSTR_OFFSETS
	.align		4
        /*0024*/ 	.byte	0x04, 0x1c
        /*0026*/ 	.short	(.L_568 - .L_567)


	//   ....[0]....
.L_567:
        /*0028*/ 	.word	0x00000010


	//----- nvinfo : EIATTR_MAX_THREADS
	.align		4
.L_568:
        /*002c*/ 	.byte	0x04, 0x05
        /*002e*/ 	.short	(.L_570 - .L_569)
.L_569:
        /*0030*/ 	.word	0x00000080
        /*0034*/ 	.word	0x00000001
        /*0038*/ 	.word	0x00000001


	//----- nvinfo : EIATTR_CBANK_PARAM_SIZE
	.align		4
.L_570:
        /*003c*/ 	.byte	0x03, 0x19
        /*003e*/ 	.short	0x0418


	//----- nvinfo : EIATTR_PARAM_CBANK
	.align		4
        /*0040*/ 	.byte	0x04, 0x0a
        /*0042*/ 	.short	(.L_572 - .L_571)
	.align		4
.L_571:
        /*0044*/ 	.word	index@(.nv.constant0._ZN7cutlass13device_kernelIN5flash19enable_sm80_to_sm89INS1_16FlashAttnFwdSm80INS1_25CollectiveMainloopFwdSm80ILi4ELi1ELb0EN4cute5tupleIJNS5_1CILi128EEENS7_ILi64EEES8_EEELi128ENS_10bfloat16_tEfNS_4arch4Sm80ELb0ELb0ELb0ELb1ELb1ELb0ELb1ELb0EEENS1_21CollectiveEpilogueFwdINS6_IJS8_S8_S9_EEENS6_IJNS7_ILi1EEESH_SH_EEESB_SD_Li128ELb1ELb1ELb0ELb0EEENS1_19SingleTileSchedulerILb1ELb0ELb1ELi128EEEEEEEEEvNT_6ParamsE)
        /*0048*/ 	.short	0x0210
        /*004a*/ 	.short	0x0418


	//----- nvinfo : EIATTR_SW_WAR
	.align		4
.L_572:
        /*004c*/ 	.byte	0x04, 0x36
        /*004e*/ 	.short	(.L_574 - .L_573)
.L_573:
        /*0050*/ 	.word	0x00000008
.L_574:


//--------------------- .nv.info._ZN7cutlass13device_kernelIN5flash19enable_sm80_to_sm89INS1_16FlashAttnFwdSm80INS1_25CollectiveMainloopFwdSm80ILi4ELi1ELb0EN4cute5tupleIJNS5_1CILi128EEENS7_ILi64EEES8_EEELi128ENS_10bfloat16_tEfNS_4arch4Sm80ELb0ELb0ELb0ELb1ELb1ELb1ELb1ELb0EEENS1_21CollectiveEpilogueFwdINS6_IJS8_S8_S9_EEENS6_IJNS7_ILi1EEESH_SH_EEESB_SD_Li128ELb1ELb1ELb0ELb0EEENS1_19SingleTileSchedulerILb1ELb0ELb1ELi128EEEEEEEEEvNT_6ParamsE --------------------------
	.section	.nv.info._ZN7cutlass13device_kernelIN5flash19enable_sm80_to_sm89INS1_16FlashAttnFwdSm80INS1_25CollectiveMainloopFwdSm80ILi4ELi1ELb0EN4cute5tupleIJNS5_1CILi128EEENS7_ILi64EEES8_EEELi128ENS_10bfloat16_tEfNS_4arch4Sm80ELb0ELb0ELb0ELb1ELb1ELb1ELb1ELb0EEENS1_21CollectiveEpilogueFwdINS6_IJS8_S8_S9_EEENS6_IJNS7_ILi1EEESH_SH_EEESB_SD_Li128ELb1ELb1ELb0ELb0EEENS1_19SingleTileSchedulerILb1ELb0ELb1ELi128EEEEEEEEEvNT_6ParamsE,"",@"SHT_CUDA_INFO"
	.sectionflags	@""
	.align	4


	//----- nvinfo : EIATTR_CUDA_API_VERSION
	.align		4
        /*0000*/ 	.byte	0x04, 0x37
        /*0002*/ 	.short	(.L_576 - .L_575)
.L_575:
        /*0004*/ 	.word	0x00000082


	//----- nvinfo : EIATTR_KPARAM_INFO
	.align		4
.L_576:
        /*0008*/ 	.byte	0x04, 0x17
        /*000a*/ 	.short	(.L_578 - .L_577)
.L_577:
        /*000c*/ 	.word	0x00000000
        /*0010*/ 	.short	0x0000
        /*0012*/ 	.short	0x0000
        /*0014*/ 	.byte	0x00, 0xf0, 0x61, 0x10


	//----- nvinfo : EIATTR_SPARSE_MMA_MASK
	.align		4
.L_578:
        /*0018*/ 	.byte	0x03, 0x50
        /*001a*/ 	.short	0x0000


	//----- nvinfo : EIATTR_MAXREG_COUNT
	.align		4
        /*001c*/ 	.byte	0x03, 0x1b
        /*001e*/ 	.short	0x00ff


	//----- nvinfo : EIATTR_MERCURY_ISA_VERSION
	.align		4
        /*0020*/ 	.byte	0x03, 0x5f
        /*0022*/ 	.short	0x0101


	//----- nvinfo : EIATTR_EXIT_INSTR_OFFSETS
	.align		4
        /*0024*/ 	.byte	0x04, 0x1c
        /*0026*/ 	.short	(.L_580 - .L_579)


	//   ....[0]....
.L_579:
        /*0028*/ 	.word	0x00000010


	//----- nvinfo : EIATTR_MAX_THREADS
	.align		4
.L_580:
        /*002c*/ 	.byte	0x04, 0x05
        /*002e*/ 	.short	(.L_582 - .L_581)
.L_581:
        /*0030*/ 	.word	0x00000080
        /*0034*/ 	.word	0x00000001
        /*0038*/ 	.word	0x00000001


	//----- nvinfo : EIATTR_CBANK_PARAM_SIZE
	.align		4
.L_582:
        /*003c*/ 	.byte	0x03, 0x19
        /*003e*/ 	.short	0x0418


	//----- nvinfo : EIATTR_PARAM_CBANK
	.align		4
        /*0040*/ 	.byte	0x04, 0x0a
        /*0042*/ 	.short	(.L_584 - .L_583)
	.align		4
.L_583:
        /*0044*/ 	.word	index@(.nv.constant0._ZN7cutlass13device_kernelIN5flash19enable_sm80_to_sm89INS1_16FlashAttnFwdSm80INS1_25CollectiveMainloopFwdSm80ILi4ELi1ELb0EN4cute5tupleIJNS5_1CILi128EEENS7_ILi64EEES8_EEELi128ENS_10bfloat16_tEfNS_4arch4Sm80ELb0ELb0ELb0ELb1ELb1ELb1ELb1ELb0EEENS1_21CollectiveEpilogueFwdINS6_IJS8_S8_S9_EEENS6_IJNS7_ILi1EEESH_SH_EEESB_SD_Li128ELb1ELb1ELb0ELb0EEENS1_19SingleTileSchedulerILb1ELb0ELb1ELi128EEEEEEEEEvNT_6ParamsE)
        /*0048*/ 	.short	0x0210
        /*004a*/ 	.short	0x0418


	//----- nvinfo : EIATTR_SW_WAR
	.align		4
.L_584:
        /*004c*/ 	.byte	0x04, 0x36
        /*004e*/ 	.short	(.L_586 - .L_585)
.L_585:
        /*0050*/ 	.word	0x00000008
.L_586:


//--------------------- .nv.info._ZN7cutlass13device_kernelIN5flash19enable_sm80_to_sm89INS1_16FlashAttnFwdSm80INS1_25CollectiveMainloopFwdSm80ILi4ELi1ELb0EN4cute5tupleIJNS5_1CILi128EEENS7_ILi48EEES8_EEELi128ENS_10bfloat16_tEfNS_4arch4Sm80ELb0ELb1ELb0ELb0ELb1ELb0ELb1ELb0EEENS1_21CollectiveEpilogueFwdINS6_IJS8_S8_S9_EEENS6_IJNS7_ILi1EEESH_SH_EEESB_SD_Li128ELb0ELb1ELb0ELb0EEENS1_19SingleTileSchedulerILb0ELb0ELb1ELi128EEEEEEEEEvNT_6ParamsE --------------------------
	.section	.nv.info._ZN7cutlass13device_kernelIN5flash19enable_sm80_to_sm89INS1_16FlashAttnFwdSm80INS1_25CollectiveMainloopFwdSm80ILi4ELi1ELb0EN4cute5tupleIJNS5_1CILi128EEENS7_ILi48EEES8_EEELi128ENS_10bfloat16_tEfNS_4arch4Sm80ELb0ELb1ELb0ELb0ELb1ELb0ELb1ELb0EEENS1_21CollectiveEpilogueFwdINS6_IJS8_S8_S9_EEENS6_IJNS7_ILi1EEESH_SH_EEESB_SD_Li128ELb0ELb1ELb0ELb0EEENS1_19SingleTileSchedulerILb0ELb0ELb1ELi128EEEEEEEEEvNT_6ParamsE,"",@"SHT_CUDA_INFO"
	.sectionflags	@""
	.align	4


	//----- nvinfo : EIATTR_CUDA_API_VERSION
	.align		4
        /*0000*/ 	.byte	0x04, 0x37
        /*0002*/ 	.short	(.L_588 - .L_587)
.L_587:
        /*0004*/ 	.word	0x00000082


	//----- nvinfo : EIATTR_KPARAM_INFO
	.align		4
.L_588:
        /*0008*/ 	.byte	0x04, 0x17
        /*000a*/ 	.short	(.L_590 - .L_589)
.L_589:
        /*000c*/ 	.word	0x00000000
        /*0010*/ 	.short	0x0000
        /*0012*/ 	.short	0x0000
        /*0014*/ 	.byte	0x00, 0xf0, 0x61, 0x10


	//----- nvinfo : EIATTR_SPARSE_MMA_MASK
	.align		4
.L_590:
        /*0018*/ 	.byte	0x03, 0x50
        /*001a*/ 	.short	0x0000


	//----- nvinfo : EIATTR_MAXREG_COUNT
	.align		4
        /*001c*/ 	.byte	0x03, 0x1b
        /*001e*/ 	.short	0x00ff


	//----- nvinfo : EIATTR_MERCURY_ISA_VERSION
	.align		4
        /*0020*/ 	.byte	0x03, 0x5f
        /*0022*/ 	.short	0x0101


	//----- nvinfo : EIATTR_EXIT_INSTR_OFFSETS
	.align		4
        /*0024*/ 	.byte	0x04, 0x1c
        /*0026*/ 	.short	(.L_592 - .L_591)


	//   ....[0]....
.L_591:
        /*0028*/ 	.word	0x00000010


	//----- nvinfo : EIATTR_MAX_THREADS
	.align		4
.L_592:
        /*002c*/ 	.byte	0x04, 0x05
        /*002e*/ 	.short	(.L_594 - .L_593)
.L_593:
        /*0030*/ 	.word	0x00000080
        /*0034*/ 	.word	0x00000001
        /*0038*/ 	.word	0x00000001


	//----- nvinfo : EIATTR_CBANK_PARAM_SIZE
	.align		4
.L_594:
        /*003c*/ 	.byte	0x03, 0x19
        /*003e*/ 	.short	0x0418


	//----- nvinfo : EIATTR_PARAM_CBANK
	.align		4
        /*0040*/ 	.byte	0x04, 0x0a
        /*0042*/ 	.short	(.L_596 - .L_595)
	.align		4
.L_595:
        /*0044*/ 	.word	index@(.nv.constant0._ZN7cutlass13device_kernelIN5flash19enable_sm80_to_sm89INS1_16FlashAttnFwdSm80INS1_25CollectiveMainloopFwdSm80ILi4ELi1ELb0EN4cute5tupleIJNS5_1CILi128EEENS7_ILi48EEES8_EEELi128ENS_10bfloat16_tEfNS_4arch4Sm80ELb0ELb1ELb0ELb0ELb1ELb0ELb1ELb0EEENS1_21CollectiveEpilogueFwdINS6_IJS8_S8_S9_EEENS6_IJNS7_ILi1EEESH_SH_EEESB_SD_Li128ELb0ELb1ELb0ELb0EEENS1_19SingleTileSchedulerILb0ELb0ELb1ELi128EEEEEEEEEvNT_6ParamsE)
        /*0048*/ 	.short	0x0210
        /*004a*/ 	.short	0x0418


	//----- nvinfo : EIATTR_SW_WAR
	.align		4
.L_596:
        /*004c*/ 	.byte	0x04, 0x36
        /*004e*/ 	.short	(.L_598 - .L_597)
.L_597:
        /*0050*/ 	.word	0x00000008
.L_598:


//--------------------- .nv.info._ZN7cutlass13device_kernelIN5flash19enable_sm80_to_sm89INS1_16FlashAttnFwdSm80INS1_25CollectiveMainloopFwdSm80ILi4ELi1ELb0EN4cute5tupleIJNS5_1CILi128EEENS7_ILi48EEES8_EEELi128ENS_10bfloat16_tEfNS_4arch4Sm80ELb0ELb1ELb0ELb1ELb1ELb0ELb1ELb0EEENS1_21CollectiveEpilogueFwdINS6_IJS8_S8_S9_EEENS6_IJNS7_ILi1EEESH_SH_EEESB_SD_Li128ELb1ELb1ELb0ELb0EEENS1_19SingleTileSchedulerILb1ELb0ELb1ELi128EEEEEEEEEvNT_6ParamsE --------------------------
	.section	.nv.info._ZN7cutlass13device_kernelIN5flash19enable_sm80_to_sm89INS1_16FlashAttnFwdSm80INS1_25CollectiveMainloopFwdSm80ILi4ELi1ELb0EN4cute5tupleIJNS5_1CILi128EEENS7_ILi48EEES8_EEELi128ENS_10bfloat16_tEfNS_4arch4Sm80ELb0ELb1ELb0ELb1ELb1ELb0ELb1ELb0EEENS1_21CollectiveEpilogueFwdINS6_IJS8_S8_S9_EEENS6_IJNS7_ILi1EEESH_SH_EEESB_SD_Li128ELb1ELb1ELb0ELb0EEENS1_19SingleTileSchedulerILb1ELb0ELb1ELi128EEEEEEEEEvNT_6ParamsE,"",@"SHT_CUDA_INFO"
	.sectionflags	@""
	.align	4


	//----- nvinfo : EIATTR_CUDA_API_VERSION
	.align		4
        /*0000*/ 	.byte	0x04, 0x37
        /*0002*/ 	.short	(.L_600 - .L_599)
.L_599:
        /*0004*/ 	.word	0x00000082


	//----- nvinfo : EIATTR_KPARAM_INFO
	.align		4
.L_600:
        /*0008*/ 	.byte	0x04, 0x17
        /*000a*/ 	.short	(.L_602 - .L_601)
.L_601:
        /*000c*/ 	.word	0x00000000
        /*0010*/ 	.short	0x0000
        /*0012*/ 	.short	0x0000
        /*0014*/ 	.byte	0x00, 0xf0, 0x61, 0x10


	//----- nvinfo : EIATTR_SPARSE_MMA_MASK
	.align		4
.L_602:
        /*0018*/ 	.byte	0x03, 0x50
        /*001a*/ 	.short	0x0000


	//----- nvinfo : EIATTR_MAXREG_COUNT
	.align		4
        /*001c*/ 	.byte	0x03, 0x1b
        /*001e*/ 	.short	0x00ff


	//----- nvinfo : EIATTR_MERCURY_ISA_VERSION
	.align		4
        /*0020*/ 	.byte	0x03, 0x5f
        /*0022*/ 	.short	0x0101


	//----- nvinfo : EIATTR_EXIT_INSTR_OFFSETS
	.align		4
        /*0024*/ 	.byte	0x04, 0x1c
        /*0026*/ 	.short	(.L_604 - .L_603)


	//   ....[0]....
.L_603:
        /*0028*/ 	.word	0x00000010


	//----- nvinfo : EIATTR_MAX_THREADS
	.align		4
.L_604:
        /*002c*/ 	.byte	0x04, 0x05
        /*002e*/ 	.short	(.L_606 - .L_605)
.L_605:
        /*0030*/ 	.word	0x00000080
        /*0034*/ 	.word	0x00000001
        /*0038*/ 	.word	0x00000001


	//----- nvinfo : EIATTR_CBANK_PARAM_SIZE
	.align		4
.L_606:
        /*003c*/ 	.byte	0x03, 0x19
        /*003e*/ 	.short	0x0418


	//----- nvinfo : EIATTR_PARAM_CBANK
	.align		4
        /*0040*/ 	.byte	0x04, 0x0a
        /*0042*/ 	.short	(.L_608 - .L_607)
	.align		4
.L_607:
        /*0044*/ 	.word	index@(.nv.constant0._ZN7cutlass13device_kernelIN5flash19enable_sm80_to_sm89INS1_16FlashAttnFwdSm80INS1_25CollectiveMainloopFwdSm80ILi4ELi1ELb0EN4cute5tupleIJNS5_1CILi128EEENS7_ILi48EEES8_EEELi128ENS_10bfloat16_tEfNS_4arch4Sm80ELb0ELb1ELb0ELb1ELb1ELb0ELb1ELb0EEENS1_21CollectiveEpilogueFwdINS6_IJS8_S8_S9_EEENS6_IJNS7_ILi1EEESH_SH_EEESB_SD_Li128ELb1ELb1ELb0ELb0EEENS1_19SingleTileSchedulerILb1ELb0ELb1ELi128EEEEEEEEEvNT_6ParamsE)
        /*0048*/ 	.short	0x0210
        /*004a*/ 	.short	0x0418


	//----- nvinfo : EIATTR_SW_WAR
	.align		4
.L_608:
        /*004c*/ 	.byte	0x04, 0x36
        /*004e*/ 	.short	(.L_610 - .L_609)
.L_609:
        /*0050*/ 	.word	0x00000008
.L_610:


//--------------------- .nv.info._ZN7cutlass13device_kernelIN5flash19enable_sm80_to_sm89INS1_16FlashAttnFwdSm80INS1_25CollectiveMainloopFwdSm80ILi4ELi1ELb0EN4cute5tupleIJNS5_1CILi128EEENS7_ILi48EEES8_EEELi128ENS_10bfloat16_tEfNS_4arch4Sm80ELb0ELb1ELb0ELb1ELb1ELb1ELb1ELb0EEENS1_21CollectiveEpilogueFwdINS6_IJS8_S8_S9_EEENS6_IJNS7_ILi1EEESH_SH_EEESB_SD_Li128ELb1ELb1ELb0ELb0EEENS1_19SingleTileSchedulerILb1ELb0ELb1ELi128EEEEEEEEEvNT_6ParamsE --------------------------
	.section	.nv.info._ZN7cutlass13device_kernelIN5flash19enable_sm80_to_sm89INS1_16FlashAttnFwdSm80INS1_25CollectiveMainloopFwdSm80ILi4ELi1ELb0EN4cute5tupleIJNS5_1CILi128EEENS7_ILi48EEES8_EEELi128ENS_10bfloat16_tEfNS_4arch4Sm80ELb0ELb1ELb0ELb1ELb1ELb1ELb1ELb0EEENS1_21CollectiveEpilogueFwdINS6_IJS8_S8_S9_EEENS6_IJNS7_ILi1EEESH_SH_EEESB_SD_Li128ELb1ELb1ELb0ELb0EEENS1_19SingleTileSchedulerILb1ELb0ELb1ELi128EEEEEEEEEvNT_6ParamsE,"",@"SHT_CUDA_INFO"
	.sectionflags	@""
	.align	4


	//----- nvinfo : EIATTR_CUDA_API_VERSION
	.align		4
        /*0000*/ 	.byte	0x04, 0x37
        /*0002*/ 	.short	(.L_612 - .L_611)
.L_611:
        /*0004*/ 	.word	0x00000082


	//----- nvinfo : EIATTR_KPARAM_INFO
	.align		4
.L_612:
        /*0008*/ 	.byte	0x04, 0x17
        /*000a*/ 	.short	(.L_614 - .L_613)
.L_613:
        /*000c*/ 	.word	0x00000000
        /*0010*/ 	.short	0x0000
        /*0012*/ 	.short	0x0000
        /*0014*/ 	.byte	0x00, 0xf0, 0x61, 0x10


	//----- nvinfo : EIATTR_SPARSE_MMA_MASK
	.align		4
.L_614:
        /*0018*/ 	.byte	0x03, 0x50
        /*001a*/ 	.short	0x0000


	//----- nvinfo : EIATTR_MAXREG_COUNT
	.align		4
        /*001c*/ 	.byte	0x03, 0x1b
        /*001e*/ 	.short	0x00ff


	//----- nvinfo : EIATTR_MERCURY_ISA_VERSION
	.align		4
        /*0020*/ 	.byte	0x03, 0x5f
        /*0022*/ 	.short	0x0101


	//----- nvinfo : EIATTR_EXIT_INSTR_OFFSETS
	.align		4
        /*0024*/ 	.byte	0x04, 0x1c
        /*0026*/ 	.short	(.L_616 - .L_615)


	//   ....[0]....
.L_615:
        /*0028*/ 	.word	0x00000010


	//----- nvinfo : EIATTR_MAX_THREADS
	.align		4
.L_616:
        /*002c*/ 	.byte	0x04, 0x05
        /*002e*/ 	.short	(.L_618 - .L_617)
.L_617:
        /*0030*/ 	.word	0x00000080
        /*0034*/ 	.word	0x00000001
        /*0038*/ 	.word	0x00000001


	//----- nvinfo : EIATTR_CBANK_PARAM_SIZE
	.align		4
.L_618:
        /*003c*/ 	.byte	0x03, 0x19
        /*003e*/ 	.short	0x0418


	//----- nvinfo : EIATTR_PARAM_CBANK
	.align		4
        /*0040*/ 	.byte	0x04, 0x0a
        /*0042*/ 	.short	(.L_620 - .L_619)
	.align		4
.L_619:
        /*0044*/ 	.word	index@(.nv.constant0._ZN7cutlass13device_kernelIN5flash19enable_sm80_to_sm89INS1_16FlashAttnFwdSm80INS1_25CollectiveMainloopFwdSm80ILi4ELi1ELb0EN4cute5tupleIJNS5_1CILi128EEENS7_ILi48EEES8_EEELi128ENS_10bfloat16_tEfNS_4arch4Sm80ELb0ELb1ELb0ELb1ELb1ELb1ELb1ELb0EEENS1_21CollectiveEpilogueFwdINS6_IJS8_S8_S9_EEENS6_IJNS7_ILi1EEESH_SH_EEESB_SD_Li128ELb1ELb1ELb0ELb0EEENS1_19SingleTileSchedulerILb1ELb0ELb1ELi128EEEEEEEEEvNT_6ParamsE)
        /*0048*/ 	.short	0x0210
        /*004a*/ 	.short	0x0418


	//----- nvinfo : EIATTR_SW_WAR
	.align		4
.L_620:
        /*004c*/ 	.byte	0x04, 0x36
        /*004e*/ 	.short	(.L_622 - .L_621)
.L_621:
        /*0050*/ 	.word	0x00000008
.L_622:


//--------------------- .nv.info._ZN7cutlass13device_kernelIN5flash19enable_sm80_to_sm89INS1_16FlashAttnFwdSm80INS1_25CollectiveMainloopFwdSm80ILi4ELi1ELb0EN4cute5tupleIJNS5_1CILi128EEENS7_ILi64EEES8_EEELi128ENS_10bfloat16_tEfNS_4arch4Sm80ELb1ELb0ELb0ELb0ELb1ELb0ELb1ELb0EEENS1_21CollectiveEpilogueFwdINS6_IJS8_S8_S9_EEENS6_IJNS7_ILi1EEESH_SH_EEESB_SD_Li128ELb0ELb1ELb0ELb0EEENS1_30DynamicPersistentTileSchedulerILi128ELi128ELb0ELb1ELb0EEEEEEEEEvNT_6ParamsE --------------------------
	.section	.nv.info._ZN7cutlass13device_kernelIN5flash19enable_sm80_to_sm89INS1_16FlashAttnFwdSm80INS1_25CollectiveMainloopFwdSm80ILi4ELi1ELb0EN4cute5tupleIJNS5_1CILi128EEENS7_ILi64EEES8_EEELi128ENS_10bfloat16_tEfNS_4arch4Sm80ELb1ELb0ELb0ELb0ELb1ELb0ELb1ELb0EEENS1_21CollectiveEpilogueFwdINS6_IJS8_S8_S9_EEENS6_IJNS7_ILi1EEESH_SH_EEESB_SD_Li128ELb0ELb1ELb0ELb0EEENS1_30DynamicPersistentTileSchedulerILi128ELi128ELb0ELb1ELb0EEEEEEEEEvNT_6ParamsE,"",@"SHT_CUDA_INFO"
	.sectionflags	@""
	.align	4


	//----- nvinfo : EIATTR_CUDA_API_VERSION
	.align		4
        /*0000*/ 	.byte	0x04, 0x37
        /*0002*/ 	.short	(.L_624 - .L_623)
.L_623:
        /*0004*/ 	.word	0x00000082


	//----- nvinfo : EIATTR_KPARAM_INFO
	.align		4
.L_624:
        /*0008*/ 	.byte	0x04, 0x17
        /*000a*/ 	.short	(.L_626 - .L_625)
.L_625:
        /*000c*/ 	.word	0x00000000
        /*0010*/ 	.short	0x0000
        /*0012*/ 	.short	0x0000
        /*0014*/ 	.byte	0x00, 0xf0, 0xa1, 0x10


	//----- nvinfo : EIATTR_SPARSE_MMA_MASK
	.align		4
.L_626:
        /*0018*/ 	.byte	0x03, 0x50
        /*001a*/ 	.short	0x0000


	//----- nvinfo : EIATTR_MAXREG_COUNT
	.align		4
        /*001c*/ 	.byte	0x03, 0x1b
        /*001e*/ 	.short	0x00ff


	//----- nvinfo : EIATTR_MERCURY_ISA_VERSION
	.align		4
        /*0020*/ 	.byte	0x03, 0x5f
        /*0022*/ 	.short	0x0101


	//----- nvinfo : EIATTR_EXIT_INSTR_OFFSETS
	.align		4
        /*0024*/ 	.byte	0x04, 0x1c
        /*0026*/ 	.short	(.L_628 - .L_627)


	//   ....[0]....
.L_627:
        /*0028*/ 	.word	0x00000010


	//----- nvinfo : EIATTR_MAX_THREADS
	.align		4
.L_628:
        /*002c*/ 	.byte	0x04, 0x05
        /*002e*/ 	.short	(.L_630 - .L_629)
.L_629:
        /*0030*/ 	.word	0x00000080
        /*0034*/ 	.word	0x00000001
        /*0038*/ 	.word	0x00000001


	//----- nvinfo : EIATTR_CBANK_PARAM_SIZE
	.align		4
.L_630:
        /*003c*/ 	.byte	0x03, 0x19
        /*003e*/ 	.short	0x0428


	//----- nvinfo : EIATTR_PARAM_CBANK
	.align		4
        /*0040*/ 	.byte	0x04, 0x0a
        /*0042*/ 	.short	(.L_632 - .L_631)
	.align		4
.L_631:
        /*0044*/ 	.word	index@(.nv.constant0._ZN7cutlass13device_kernelIN5flash19enable_sm80_to_sm89INS1_16FlashAttnFwdSm80INS1_25CollectiveMainloopFwdSm80ILi4ELi1ELb0EN4cute5tupleIJNS5_1CILi128EEENS7_ILi64EEES8_EEELi128ENS_10bfloat16_tEfNS_4arch4Sm80ELb1ELb0ELb0ELb0ELb1ELb0ELb1ELb0EEENS1_21CollectiveEpilogueFwdINS6_IJS8_S8_S9_EEENS6_IJNS7_ILi1EEESH_SH_EEESB_SD_Li128ELb0ELb1ELb0ELb0EEENS1_30DynamicPersistentTileSchedulerILi128ELi128ELb0ELb1ELb0EEEEEEEEEvNT_6ParamsE)
        /*0048*/ 	.short	0x0210
        /*004a*/ 	.short	0x0428


	//----- nvinfo : EIATTR_SW_WAR
	.align		4
.L_632:
        /*004c*/ 	.byte	0x04, 0x36
        /*004e*/ 	.short	(.L_634 - .L_633)
.L_633:
        /*0050*/ 	.word	0x00000008
.L_634:


//--------------------- .nv.info._ZN7cutlass13device_kernelIN5flash19enable_sm80_to_sm89INS1_16FlashAttnFwdSm80INS1_25CollectiveMainloopFwdSm80ILi4ELi1ELb0EN4cute5tupleIJNS5_1CILi128EEENS7_ILi64EEES8_EEELi128ENS_10bfloat16_tEfNS_4arch4Sm80ELb1ELb0ELb0ELb1ELb1ELb0ELb1ELb0EEENS1_21CollectiveEpilogueFwdINS6_IJS8_S8_S9_EEENS6_IJNS7_ILi1EEESH_SH_EEESB_SD_Li128ELb1ELb1ELb0ELb0EEENS1_19SingleTileSchedulerILb1ELb0ELb1ELi128EEEEEEEEEvNT_6ParamsE --------------------------
	.section	.nv.info._ZN7cutlass13device_kernelIN5flash19enable_sm80_to_sm89INS1_16FlashAttnFwdSm80INS1_25CollectiveMainloopFwdSm80ILi4ELi1ELb0EN4cute5tupleIJNS5_1CILi128EEENS7_ILi64EEES8_EEELi128ENS_10bfloat16_tEfNS_4arch4Sm80ELb1ELb0ELb0ELb1ELb1ELb0ELb1ELb0EEENS1_21CollectiveEpilogueFwdINS6_IJS8_S8_S9_EEENS6_IJNS7_ILi1EEESH_SH_EEESB_SD_Li128ELb1ELb1ELb0ELb0EEENS1_19SingleTileSchedulerILb1ELb0ELb1ELi128EEEEEEEEEvNT_6ParamsE,"",@"SHT_CUDA_INFO"
	.sectionflags	@""
	.align	4


	//----- nvinfo : EIATTR_CUDA_API_VERSION
	.align		4
        /*0000*/ 	.byte	0x04, 0x37
        /*0002*/ 	.short	(.L_636 - .L_635)
.L_635:
        /*0004*/ 	.word	0x00000082


	//----- nvinfo : EIATTR_KPARAM_INFO
	.align		4
.L_636:
        /*0008*/ 	.byte	0x04, 0x17
        /*000a*/ 	.short	(.L_638 - .L_637)
.L_637:
        /*000c*/ 	.word	0x00000000
        /*0010*/ 	.short	0x0000
        /*0012*/ 	.short	0x0000
        /*0014*/ 	.byte	0x00, 0xf0, 0x61, 0x10


	//----- nvinfo : EIATTR_SPARSE_MMA_MASK
	.align		4
.L_638:
        /*0018*/ 	.byte	0x03, 0x50
        /*001a*/ 	.short	0x0000


	//----- nvinfo : EIATTR_MAXREG_COUNT
	.align		4
        /*001c*/ 	.byte	0x03, 0x1b
        /*001e*/ 	.short	0x00ff


	//----- nvinfo : EIATTR_MERCURY_ISA_VERSION
	.align		4
        /*0020*/ 	.byte	0x03, 0x5f
        /*0022*/ 	.short	0x0101


	//----- nvinfo : EIATTR_EXIT_INSTR_OFFSETS
	.align		4
        /*0024*/ 	.byte	0x04, 0x1c
        /*0026*/ 	.short	(.L_640 - .L_639)


	//   ....[0]....
.L_639:
        /*0028*/ 	.word	0x00000010


	//----- nvinfo : EIATTR_MAX_THREADS
	.align		4
.L_640:
        /*002c*/ 	.byte	0x04, 0x05
        /*002e*/ 	.short	(.L_642 - .L_641)
.L_641:
        /*0030*/ 	.word	0x00000080
        /*0034*/ 	.word	0x00000001
        /*0038*/ 	.word	0x00000001


	//----- nvinfo : EIATTR_CBANK_PARAM_SIZE
	.align		4
.L_642:
        /*003c*/ 	.byte	0x03, 0x19
        /*003e*/ 	.short	0x0418


	//----- nvinfo : EIATTR_PARAM_CBANK
	.align		4
        /*0040*/ 	.byte	0x04, 0x0a
        /*0042*/ 	.short	(.L_644 - .L_643)
	.align		4
.L_643:
        /*0044*/ 	.word	index@(.nv.constant0._ZN7cutlass13device_kernelIN5flash19enable_sm80_to_sm89INS1_16FlashAttnFwdSm80INS1_25CollectiveMainloopFwdSm80ILi4ELi1ELb0EN4cute5tupleIJNS5_1CILi128EEENS7_ILi64EEES8_EEELi128ENS_10bfloat16_tEfNS_4arch4Sm80ELb1ELb0ELb0ELb1ELb1ELb0ELb1ELb0EEENS1_21CollectiveEpilogueFwdINS6_IJS8_S8_S9_EEENS6_IJNS7_ILi1EEESH_SH_EEESB_SD_Li128ELb1ELb1ELb0ELb0EEENS1_19SingleTileSchedulerILb1ELb0ELb1ELi128EEEEEEEEEvNT_6ParamsE)
        /*0048*/ 	.short	0x0210
        /*004a*/ 	.short	0x0418


	//----- nvinfo : EIATTR_SW_WAR
	.align		4
.L_644:
        /*004c*/ 	.byte	0x04, 0x36
        /*004e*/ 	.short	(.L_646 - .L_645)
.L_645:
        /*0050*/ 	.word	0x00000008
.L_646:


//--------------------- .nv.info._ZN7cutlass13device_kernelIN5flash19enable_sm80_to_sm89INS1_16FlashAttnFwdSm80INS1_25CollectiveMainloopFwdSm80ILi4ELi1ELb0EN4cute5tupleIJNS5_1CILi128EEENS7_ILi64EEES8_EEELi128ENS_10bfloat16_tEfNS_4arch4Sm80ELb1ELb0ELb0ELb1ELb1ELb1ELb1ELb0EEENS1_21CollectiveEpilogueFwdINS6_IJS8_S8_S9_EEENS6_IJNS7_ILi1EEESH_SH_EEESB_SD_Li128ELb1ELb1ELb0ELb0EEENS1_19SingleTileSchedulerILb1ELb0ELb1ELi128EEEEEEEEEvNT_6ParamsE --------------------------
	.section	.nv.info._ZN7cutlass13device_kernelIN5flash19enable_sm80_to_sm89INS1_16FlashAttnFwdSm80INS1_25CollectiveMainloopFwdSm80ILi4ELi1ELb0EN4cute5tupleIJNS5_1CILi128EEENS7_ILi64EEES8_EEELi128ENS_10bfloat16_tEfNS_4arch4Sm80ELb1ELb0ELb0ELb1ELb1ELb1ELb1ELb0EEENS1_21CollectiveEpilogueFwdINS6_IJS8_S8_S9_EEENS6_IJNS7_ILi1EEESH_SH_EEESB_SD_Li128ELb1ELb1ELb0ELb0EEENS1_19SingleTileSchedulerILb1ELb0ELb1ELi128EEEEEEEEEvNT_6ParamsE,"",@"SHT_CUDA_INFO"
	.sectionflags	@""
	.align	4


	//----- nvinfo : EIATTR_CUDA_API_VERSION
	.align		4
        /*0000*/ 	.byte	0x04, 0x37
        /*0002*/ 	.short	(.L_648 - .L_647)
.L_647:
        /*0004*/ 	.word	0x00000082


	//----- nvinfo : EIATTR_KPARAM_INFO
	.align		4
.L_648:
        /*0008*/ 	.byte	0x04, 0x17
        /*000a*/ 	.short	(.L_650 - .L_649)
.L_649:
        /*000c*/ 	.word	0x00000000
        /*0010*/ 	.short	0x0000
        /*0012*/ 	.short	0x0000
        /*0014*/ 	.byte	0x00, 0xf0, 0x61, 0x10


	//----- nvinfo : EIATTR_SPARSE_MMA_MASK
	.align		4
.L_650:
        /*0018*/ 	.byte	0x03, 0x50
        /*001a*/ 	.short	0x0000


	//----- nvinfo : EIATTR_MAXREG_COUNT
	.align		4
        /*001c*/ 	.byte	0x03, 0x1b
        /*001e*/ 	.short	0x00ff


	//----- nvinfo : EIATTR_MERCURY_ISA_VERSION
	.align		4
        /*0020*/ 	.byte	0x03, 0x5f
        /*0022*/ 	.short	0x0101


	//----- nvinfo : EIATTR_EXIT_INSTR_OFFSETS
	.align		4
        /*0024*/ 	.byte	0x04, 0x1c
        /*0026*/ 	.short	(.L_652 - .L_651)


	//   ....[0]....
.L_651:
        /*0028*/ 	.word	0x00000010


	//----- nvinfo : EIATTR_MAX_THREADS
	.align		4
.L_652:
        /*002c*/ 	.byte	0x04, 0x05
        /*002e*/ 	.short	(.L_654 - .L_653)
.L_653:
        /*0030*/ 	.word	0x00000080
        /*0034*/ 	.word	0x00000001
        /*0038*/ 	.word	0x00000001


	//----- nvinfo : EIATTR_CBANK_PARAM_SIZE
	.align		4
.L_654:
        /*003c*/ 	.byte	0x03, 0x19
        /*003e*/ 	.short	0x0418


	//----- nvinfo : EIATTR_PARAM_CBANK
	.align		4
        /*0040*/ 	.byte	0x04, 0x0a
        /*0042*/ 	.short	(.L_656 - .L_655)
	.align		4
.L_655:
        /*0044*/ 	.word	index@(.nv.constant0._ZN7cutlass13device_kernelIN5flash19enable_sm80_to_sm89INS1_16FlashAttnFwdSm80INS1_25CollectiveMainloopFwdSm80ILi4ELi1ELb0EN4cute5tupleIJNS5_1CILi128EEENS7_ILi64EEES8_EEELi128ENS_10bfloat16_tEfNS_4arch4Sm80ELb1ELb0ELb0ELb1ELb1ELb1ELb1ELb0EEENS1_21CollectiveEpilogueFwdINS6_IJS8_S8_S9_EEENS6_IJNS7_ILi1EEESH_SH_EEESB_SD_Li128ELb1ELb1ELb0ELb0EEENS1_19SingleTileSchedulerILb1ELb0ELb1ELi128EEEEEEEEEvNT_6ParamsE)
        /*0048*/ 	.short	0x0210
        /*004a*/ 	.short	0x0418


	//----- nvinfo : EIATTR_SW_WAR
	.align		4
.L_656:
        /*004c*/ 	.byte	0x04, 0x36
        /*004e*/ 	.short	(.L_658 - .L_657)
.L_657:
        /*0050*/ 	.word	0x00000008
.L_658:


//--------------------- .nv.callgraph             --------------------------
	.section	.nv.callgraph,"",@"SHT_CUDA_CALLGRAPH"
	.align	4
	.sectionentsize	8
	.align		4
        /*0000*/ 	.word	0x00000000
	.align		4
        /*0004*/ 	.word	0xffffffff
	.align		4
        /*0008*/ 	.word	0x00000000
	.align		4
        /*000c*/ 	.word	0xfffffffe
	.align		4
        /*0010*/ 	.word	0x00000000
	.align		4
        /*0014*/ 	.word	0xfffffffd
	.align		4
        /*0018*/ 	.word	0x00000000
	.align		4
        /*001c*/ 	.word	0xfffffffc


//--------------------- .nv.constant4             --------------------------
	.section	.nv.constant4,"a",@progbits
	.align	8
	.align		8
.nv.constant4:
        /*0000*/ 	.dword	_ZN83_INTERNAL_0d6314cb_47_flash_fwd_hdim128_bf16_paged_softcapall_sm80_cu_8e232a79_30534cuda3std3__45__cpo5beginE
	.align		8
        /*0008*/ 	.dword	_ZN83_INTERNAL_0d6314cb_47_flash_fwd_hdim128_bf16_paged_softcapall_sm80_cu_8e232a79_30534cuda3std3__45__cpo3endE
	.align		8
        /*0010*/ 	.dword	_ZN83_INTERNAL_0d6314cb_47_flash_fwd_hdim128_bf16_paged_softcapall_sm80_cu_8e232a79_30534cuda3std3__45__cpo6cbeginE
	.align		8
        /*0018*/ 	.dword	_ZN83_INTERNAL_0d6314cb_47_flash_fwd_hdim128_bf16_paged_softcapall_sm80_cu_8e232a79_30534cuda3std3__45__cpo4cendE
	.align		8
        /*0020*/ 	.dword	_ZN83_INTERNAL_0d6314cb_47_flash_fwd_hdim128_bf16_paged_softcapall_sm80_cu_8e232a79_30534cuda3std3__485_GLOBAL__N__0d6314cb_47_flash_fwd_hdim128_bf16_paged_softcapall_sm80_cu_8e232a79_30536ignoreE
	.align		8
        /*0028*/ 	.dword	_ZN83_INTERNAL_0d6314cb_47_flash_fwd_hdim128_bf16_paged_softcapall_sm80_cu_8e232a79_30534cuda3std3__419piecewise_constructE
	.align		8
        /*0030*/ 	.dword	_ZN83_INTERNAL_0d6314cb_47_flash_fwd_hdim128_bf16_paged_softcapall_sm80_cu_8e232a79_30534cuda3std3__48in_placeE
	.align		8
        /*0038*/ 	.dword	_ZN83_INTERNAL_0d6314cb_47_flash_fwd_hdim128_bf16_paged_softcapall_sm80_cu_8e232a79_30534cuda3std6ranges3__45__cpo4swapE
	.align		8
        /*0040*/ 	.dword	_ZN83_INTERNAL_0d6314cb_47_flash_fwd_hdim128_bf16_paged_softcapall_sm80_cu_8e232a79_30534cuda3std6ranges3__45__cpo9iter_moveE
	.align		8
        /*0048*/ 	.dword	_ZN83_INTERNAL_0d6314cb_47_flash_fwd_hdim128_bf16_paged_softcapall_sm80_cu_8e232a79_30534cute7productE
	.align		8
        /*0050*/ 	.dword	_ZN83_INTERNAL_0d6314cb_47_flash_fwd_hdim128_bf16_paged_softcapall_sm80_cu_8e232a79_30534cute1_E


//--------------------- .text._ZN7cutlass13device_kernelIN5flash19enable_sm80_to_sm89INS1_16FlashAttnFwdSm80INS1_25CollectiveMainloopFwdSm80ILi8ELi1ELb1EN4cute5tupleIJNS5_1CILi128EEES8_S8_EEELi128ENS_10bfloat16_tEfNS_4arch4Sm80ELb0ELb0ELb1ELb0ELb1ELb0ELb1ELb0EEENS1_21CollectiveEpilogueFwdIS9_NS6_IJNS7_ILi1EEESF_SF_EEESA_SC_Li256ELb0ELb1ELb0ELb0EEENS1_19SingleTileSchedulerILb0ELb0ELb1ELi128EEEEEEEEEvNT_6ParamsE --------------------------
	.section	.text._ZN7cutlass13device_kernelIN5flash19enable_sm80_to_sm89INS1_16FlashAttnFwdSm80INS1_25CollectiveMainloopFwdSm80ILi8ELi1ELb1EN4cute5tupleIJNS5_1CILi128EEES8_S8_EEELi128ENS_10bfloat16_tEfNS_4arch4Sm80ELb0ELb0ELb1ELb0ELb1ELb0ELb1ELb0EEENS1_21CollectiveEpilogueFwdIS9_NS6_IJNS7_ILi1EEESF_SF_EEESA_SC_Li256ELb0ELb1ELb0ELb0EEENS1_19SingleTileSchedulerILb0ELb0ELb1ELi128EEEEEEEEEvNT_6ParamsE,"ax",@progbits
	.align	128
.text._ZN7cutlass13device_kernelIN5flash19enable_sm80_to_sm89INS1_16FlashAttnFwdSm80INS1_25CollectiveMainloopFwdSm80ILi8ELi1ELb1EN4cute5tupleIJNS5_1CILi128EEES8_S8_EEELi128ENS_10bfloat16_tEfNS_4arch4Sm80ELb0ELb0ELb1ELb0ELb1ELb0ELb1ELb0EEENS1_21CollectiveEpilogueFwdIS9_NS6_IJNS7_ILi1EEESF_SF_EEESA_SC_Li256ELb0ELb1ELb0ELb0EEENS1_19SingleTileSchedulerILb0ELb0ELb1ELi128EEEEEEEEEvNT_6ParamsE:
        .type           _ZN7cutlass13device_kernelIN5flash19enable_sm80_to_sm89INS1_16FlashAttnFwdSm80INS1_25CollectiveMainloopFwdSm80ILi8ELi1ELb1EN4cute5tupleIJNS5_1CILi128EEES8_S8_EEELi128ENS_10bfloat16_tEfNS_4arch4Sm80ELb0ELb0ELb1ELb0ELb1ELb0ELb1ELb0EEENS1_21CollectiveEpilogueFwdIS9_NS6_IJNS7_ILi1EEESF_SF_EEESA_SC_Li256ELb0ELb1ELb0ELb0EEENS1_19SingleTileSchedulerILb0ELb0ELb1ELi128EEEEEEEEEvNT_6ParamsE,@function
        .size           _ZN7cutlass13device_kernelIN5flash19enable_sm80_to_sm89INS1_16FlashAttnFwdSm80INS1_25CollectiveMainloopFwdSm80ILi8ELi1ELb1EN4cute5tupleIJNS5_1CILi128EEES8_S8_EEELi128ENS_10bfloat16_tEfNS_4arch4Sm80ELb0ELb0ELb1ELb0ELb1ELb0ELb1ELb0EEENS1_21CollectiveEpilogueFwdIS9_NS6_IJNS7_ILi1EEESF_SF_EEESA_SC_Li256ELb0ELb1ELb0ELb0EEENS1_19SingleTileSchedulerILb0ELb0ELb1ELi128EEEEEEEEEvNT_6ParamsE,(.L_x_36 - _ZN7cutlass13device_kernelIN5flash19enable_sm80_to_sm89INS1_16FlashAttnFwdSm80INS1_25CollectiveMainloopFwdSm80ILi8ELi1ELb1EN4cute5tupleIJNS5_1CILi128EEES8_S8_EEELi128ENS_10bfloat16_tEfNS_4arch4Sm80ELb0ELb0ELb1ELb0ELb1ELb0ELb1ELb0EEENS1_21CollectiveEpilogueFwdIS9_NS6_IJNS7_ILi1EEESF_SF_EEESA_SC_Li256ELb0ELb1ELb0ELb0EEENS1_19SingleTileSchedulerILb0ELb0ELb1ELi128EEEEEEEEEvNT_6ParamsE)
        .other          _ZN7cutlass13device_kernelIN5flash19enable_sm80_to_sm89INS1_16FlashAttnFwdSm80INS1_25CollectiveMainloopFwdSm80ILi8ELi1ELb1EN4cute5tupleIJNS5_1CILi128EEES8_S8_EEELi128ENS_10bfloat16_tEfNS_4arch4Sm80ELb0ELb0ELb1ELb0ELb1ELb0ELb1ELb0EEENS1_21CollectiveEpilogueFwdIS9_NS6_IJNS7_ILi1EEESF_SF_EEESA_SC_Li256ELb0ELb1ELb0ELb0EEENS1_19SingleTileSchedulerILb0ELb0ELb1ELi128EEEEEEEEEvNT_6ParamsE,@"STO_CUDA_ENTRY STV_DEFAULT"
_ZN7cutlass13device_kernelIN5flash19enable_sm80_to_sm89INS1_16FlashAttnFwdSm80INS1_25CollectiveMainloopFwdSm80ILi8ELi1ELb1EN4cute5tupleIJNS5_1CILi128EEES8_S8_EEELi128ENS_10bfloat16_tEfNS_4arch4Sm80ELb0ELb0ELb1ELb0ELb1ELb0ELb1ELb0EEENS1_21CollectiveEpilogueFwdIS9_NS6_IJNS7_ILi1EEESF_SF_EEESA_SC_Li256ELb0ELb1ELb0ELb0EEENS1_19SingleTileSchedulerILb0ELb0ELb1ELi128EEEEEEEEEvNT_6ParamsE:
[----:B------:R-:W-:Y:S01]  /*0000*/  LDC R1, c[0x0][0x28] ;  /* 0x00000a00ff017b82 */ /* 0x000fe20000000800 */
[----:B------:R-:W-:Y:S05]  /*0010*/  EXIT ;  /* 0x000000000000794d */ /* 0x000fea0003800000 */
.L_x_0:
[----:B------:R-:W-:-:S00]  /*0020*/  BRA `(.L_x_0) ;  /* 0xfffffffc00fc7947 */ /* 0x000fc0000383ffff */
[----:B------:R-:W-:-:S00]  /*0030*/  NOP ;  /* 0x0000000000007918 */ /* 0x000fc00000000000 */
        /* <DEDUP_REMOVED lines=12> */
.L_x_36:


//--------------------- .text._ZN7cutlass13device_kernelIN5flash19enable_sm80_to_sm89INS1_16FlashAttnFwdSm80INS1_25CollectiveMainloopFwdSm80ILi8ELi1ELb1EN4cute5tupleIJNS5_1CILi128EEES8_S8_EEELi128ENS_10bfloat16_tEfNS_4arch4Sm80ELb0ELb0ELb1ELb1ELb1ELb0ELb1ELb0EEENS1_21CollectiveEpilogueFwdIS9_NS6_IJNS7_ILi1EEESF_SF_EEESA_SC_Li256ELb1ELb1ELb0ELb0EEENS1_19SingleTileSchedulerILb1ELb0ELb1ELi128EEEEEEEEEvNT_6ParamsE --------------------------
	.section	.text._ZN7cutlass13device_kernelIN5flash19enable_sm80_to_sm89INS1_16FlashAttnFwdSm80INS1_25CollectiveMainloopFwdSm80ILi8ELi1ELb1EN4cute5tupleIJNS5_1CILi128EEES8_S8_EEELi128ENS_10bfloat16_tEfNS_4arch4Sm80ELb0ELb0ELb1ELb1ELb1ELb0ELb1ELb0EEENS1_21CollectiveEpilogueFwdIS9_NS6_IJNS7_ILi1EEESF_SF_EEESA_SC_Li256ELb1ELb1ELb0ELb0EEENS1_19SingleTileSchedulerILb1ELb0ELb1ELi128EEEEEEEEEvNT_6ParamsE,"ax",@progbits
	.align	128
.text._ZN7cutlass13device_kernelIN5flash19enable_sm80_to_sm89INS1_16FlashAttnFwdSm80INS1_25CollectiveMainloopFwdSm80ILi8ELi1ELb1EN4cute5tupleIJNS5_1CILi128EEES8_S8_EEELi128ENS_10bfloat16_tEfNS_4arch4Sm80ELb0ELb0ELb1ELb1ELb1ELb0ELb1ELb0EEENS1_21CollectiveEpilogueFwdIS9_NS6_IJNS7_ILi1EEESF_SF_EEESA_SC_Li256ELb1ELb1ELb0ELb0EEENS1_19SingleTileSchedulerILb1ELb0ELb1ELi128EEEEEEEEEvNT_6ParamsE:
        .type           _ZN7cutlass13device_kernelIN5flash19enable_sm80_to_sm89INS1_16FlashAttnFwdSm80INS1_25CollectiveMainloopFwdSm80ILi8ELi1ELb1EN4cute5tupleIJNS5_1CILi128EEES8_S8_EEELi128ENS_10bfloat16_tEfNS_4arch4Sm80ELb0ELb0ELb1ELb1ELb1ELb0ELb1ELb0EEENS1_21CollectiveEpilogueFwdIS9_NS6_IJNS7_ILi1EEESF_SF_EEESA_SC_Li256ELb1ELb1ELb0ELb0EEENS1_19SingleTileSchedulerILb1ELb0ELb1ELi128EEEEEEEEEvNT_6ParamsE,@function
        .size           _ZN7cutlass13device_kernelIN5flash19enable_sm80_to_sm89INS1_16FlashAttnFwdSm80INS1_25CollectiveMainloopFwdSm80ILi8ELi1ELb1EN4cute5tupleIJNS5_1CILi128EEES8_S8_EEELi128ENS_10bfloat16_tEfNS_4arch4Sm80ELb0ELb0ELb1ELb1ELb1ELb0ELb1ELb0EEENS1_21CollectiveEpilogueFwdIS9_NS6_IJNS7_ILi1EEESF_SF_EEESA_SC_Li256ELb1ELb1ELb0ELb0EEENS1_19SingleTileSchedulerILb1ELb0ELb1ELi128EEEEEEEEEvNT_6ParamsE,(.L_x_37 - _ZN7cutlass13device_kernelIN5flash19enable_sm80_to_sm89INS1_16FlashAttnFwdSm80INS1_25CollectiveMainloopFwdSm80ILi8ELi1ELb1EN4cute5tupleIJNS5_1CILi128EEES8_S8_EEELi128ENS_10bfloat16_tEfNS_4arch4Sm80ELb0ELb0ELb1ELb1ELb1ELb0ELb1ELb0EEENS1_21CollectiveEpilogueFwdIS9_NS6_IJNS7_ILi1EEESF_SF_EEESA_SC_Li256ELb1ELb1ELb0ELb0EEENS1_19SingleTileSchedulerILb1ELb0ELb1ELi128EEEEEEEEEvNT_6ParamsE)
        .other          _ZN7cutlass13device_kernelIN5flash19enable_sm80_to_sm89INS1_16FlashAttnFwdSm80INS1_25CollectiveMainloopFwdSm80ILi8ELi1ELb1EN4cute5tupleIJNS5_1CILi128EEES8_S8_EEELi128ENS_10bfloat16_tEfNS_4arch4Sm80ELb0ELb0ELb1ELb1ELb1ELb0ELb1ELb0EEENS1_21CollectiveEpilogueFwdIS9_NS6_IJNS7_ILi1EEESF_SF_EEESA_SC_Li256ELb1ELb1ELb0ELb0EEENS1_19SingleTileSchedulerILb1ELb0ELb1ELi128EEEEEEEEEvNT_6ParamsE,@"STO_CUDA_ENTRY STV_DEFAULT"
_ZN7cutlass13device_kernelIN5flash19enable_sm80_to_sm89INS1_16FlashAttnFwdSm80INS1_25CollectiveMainloopFwdSm80ILi8ELi1ELb1EN4cute5tupleIJNS5_1CILi128EEES8_S8_EEELi128ENS_10bfloat16_tEfNS_4arch4Sm80ELb0ELb0ELb1ELb1ELb1ELb0ELb1ELb0EEENS1_21CollectiveEpilogueFwdIS9_NS6_IJNS7_ILi1EEESF_SF_EEESA_SC_Li256ELb1ELb1ELb0ELb0EEENS1_19SingleTileSchedulerILb1ELb0ELb1ELi128EEEEEEEEEvNT_6ParamsE:
[----:B------:R-:W-:Y:S01]  /*0000*/  LDC R1, c[0x0][0x28] ;  /* 0x00000a00ff017b82 */ /* 0x000fe20000000800 */
[----:B------:R-:W-:Y:S05]  /*0010*/  EXIT ;  /* 0x000000000000794d */ /* 0x000fea0003800000 */
.L_x_1:
        /* <DEDUP_REMOVED lines=14> */
.L_x_37:


//--------------------- .text._ZN7cutlass13device_kernelIN5flash19enable_sm80_to_sm89INS1_16FlashAttnFwdSm80INS1_25CollectiveMainloopFwdSm80ILi8ELi1ELb1EN4cute5tupleIJNS5_1CILi128EEES8_S8_EEELi128ENS_10bfloat16_tEfNS_4arch4Sm80ELb0ELb0ELb1ELb1ELb1ELb1ELb1ELb0EEENS1_21CollectiveEpilogueFwdIS9_NS6_IJNS7_ILi1EEESF_SF_EEESA_SC_Li256ELb1ELb1ELb0ELb0EEENS1_19SingleTileSchedulerILb1ELb0ELb1ELi128EEEEEEEEEvNT_6ParamsE --------------------------
	.section	.text._ZN7cutlass13device_kernelIN5flash19enable_sm80_to_sm89INS1_16FlashAttnFwdSm80INS1_25CollectiveMainloopFwdSm80ILi8ELi1ELb1EN4cute5tupleIJNS5_1CILi128EEES8_S8_EEELi128ENS_10bfloat16_tEfNS_4arch4Sm80ELb0ELb0ELb1ELb1ELb1ELb1ELb1ELb0EEENS1_21CollectiveEpilogueFwdIS9_NS6_IJNS7_ILi1EEESF_SF_EEESA_SC_Li256ELb1ELb1ELb0ELb0EEENS1_19SingleTileSchedulerILb1ELb0ELb1ELi128EEEEEEEEEvNT_6ParamsE,"ax",@progbits
	.align	128
.text._ZN7cutlass13device_kernelIN5flash19enable_sm80_to_sm89INS1_16FlashAttnFwdSm80INS1_25CollectiveMainloopFwdSm80ILi8ELi1ELb1EN4cute5tupleIJNS5_1CILi128EEES8_S8_EEELi128ENS_10bfloat16_tEfNS_4arch4Sm80ELb0ELb0ELb1ELb1ELb1ELb1ELb1ELb0EEENS1_21CollectiveEpilogueFwdIS9_NS6_IJNS7_ILi1EEESF_SF_EEESA_SC_Li256ELb1ELb1ELb0ELb0EEENS1_19SingleTileSchedulerILb1ELb0ELb1ELi128EEEEEEEEEvNT_6ParamsE:
        .type           _ZN7cutlass13device_kernelIN5flash19enable_sm80_to_sm89INS1_16FlashAttnFwdSm80INS1_25CollectiveMainloopFwdSm80ILi8ELi1ELb1EN4cute5tupleIJNS5_1CILi128EEES8_S8_EEELi128ENS_10bfloat16_tEfNS_4arch4Sm80ELb0ELb0ELb1ELb1ELb1ELb1ELb1ELb0EEENS1_21CollectiveEpilogueFwdIS9_NS6_IJNS7_ILi1EEESF_SF_EEESA_SC_Li256ELb1ELb1ELb0ELb0EEENS1_19SingleTileSchedulerILb1ELb0ELb1ELi128EEEEEEEEEvNT_6ParamsE,@function
        .size           _ZN7cutlass13device_kernelIN5flash19enable_sm80_to_sm89INS1_16FlashAttnFwdSm80INS1_25CollectiveMainloopFwdSm80ILi8ELi1ELb1EN4cute5tupleIJNS5_1CILi128EEES8_S8_EEELi128ENS_10bfloat16_tEfNS_4arch4Sm80ELb0ELb0ELb1ELb1ELb1ELb1ELb1ELb0EEENS1_21CollectiveEpilogueFwdIS9_NS6_IJNS7_ILi1EEESF_SF_EEESA_SC_Li256ELb1ELb1ELb0ELb0EEENS1_19SingleTileSchedulerILb1ELb0ELb1ELi128EEEEEEEEEvNT_6ParamsE,(.L_x_38 - _ZN7cutlass13device_kernelIN5flash19enable_sm80_to_sm89INS1_16FlashAttnFwdSm80INS1_25CollectiveMainloopFwdSm80ILi8ELi1ELb1EN4cute5tupleIJNS5_1CILi128EEES8_S8_EEELi128ENS_10bfloat16_tEfNS_4arch4Sm80ELb0ELb0ELb1ELb1ELb1ELb1ELb1ELb0EEENS1_21CollectiveEpilogueFwdIS9_NS6_IJNS7_ILi1EEESF_SF_EEESA_SC_Li256ELb1ELb1ELb0ELb0EEENS1_19SingleTileSchedulerILb1ELb0ELb1ELi128EEEEEEEEEvNT_6ParamsE)
        .other          _ZN7cutlass13device_kernelIN5flash19enable_sm80_to_sm89INS1_16FlashAttnFwdSm80INS1_25CollectiveMainloopFwdSm80ILi8ELi1ELb1EN4cute5tupleIJNS5_1CILi128EEES8_S8_EEELi128ENS_10bfloat16_tEfNS_4arch4Sm80ELb0ELb0ELb1ELb1ELb1ELb1ELb1ELb0EEENS1_21CollectiveEpilogueFwdIS9_NS6_IJNS7_ILi1EEESF_SF_EEESA_SC_Li256ELb1ELb1ELb0ELb0EEENS1_19SingleTileSchedulerILb1ELb0ELb1ELi128EEEEEEEEEvNT_6ParamsE,@"STO_CUDA_ENTRY STV_DEFAULT"
_ZN7cutlass13device_kernelIN5flash19enable_sm80_to_sm89INS1_16FlashAttnFwdSm80INS1_25CollectiveMainloopFwdSm80ILi8ELi1ELb1EN4cute5tupleIJNS5_1CILi128EEES8_S8_EEELi128ENS_10bfloat16_tEfNS_4arch4Sm80ELb0ELb0ELb1ELb1ELb1ELb1ELb1ELb0EEENS1_21CollectiveEpilogueFwdIS9_NS6_IJNS7_ILi1EEESF_SF_EEESA_SC_Li256ELb1ELb1ELb0ELb0EEENS1_19SingleTileSchedulerILb1ELb0ELb1ELi128EEEEEEEEEvNT_6ParamsE:
[----:B------:R-:W-:Y:S01]  /*0000*/  LDC R1, c[0x0][0x28] ;  /* 0x00000a00ff017b82 */ /* 0x000fe20000000800 */
[----:B------:R-:W-:Y:S05]  /*0010*/  EXIT ;  /* 0x000000000000794d */ /* 0x000fea0003800000 */
.L_x_2:
        /* <DEDUP_REMOVED lines=14> */
.L_x_38:


//--------------------- .text._ZN7cutlass13device_kernelIN5flash19enable_sm80_to_sm89INS1_16FlashAttnFwdSm80INS1_25CollectiveMainloopFwdSm80ILi8ELi1ELb1EN4cute5tupleIJNS5_1CILi128EEENS7_ILi96EEES8_EEELi128ENS_10bfloat16_tEfNS_4arch4Sm80ELb0ELb1ELb1ELb0ELb1ELb0ELb1ELb0EEENS1_21CollectiveEpilogueFwdINS6_IJS8_S8_S9_EEENS6_IJNS7_ILi1EEESH_SH_EEESB_SD_Li256ELb0ELb1ELb0ELb0EEENS1_19SingleTileSchedulerILb0ELb0ELb1ELi128EEEEEEEEEvNT_6ParamsE --------------------------
	.section	.text._ZN7cutlass13device_kernelIN5flash19enable_sm80_to_sm89INS1_16FlashAttnFwdSm80INS1_25CollectiveMainloopFwdSm80ILi8ELi1ELb1EN4cute5tupleIJNS5_1CILi128EEENS7_ILi96EEES8_EEELi128ENS_10bfloat16_tEfNS_4arch4Sm80ELb0ELb1ELb1ELb0ELb1ELb0ELb1ELb0EEENS1_21CollectiveEpilogueFwdINS6_IJS8_S8_S9_EEENS6_IJNS7_ILi1EEESH_SH_EEESB_SD_Li256ELb0ELb1ELb0ELb0EEENS1_19SingleTileSchedulerILb0ELb0ELb1ELi128EEEEEEEEEvNT_6ParamsE,"ax",@progbits
	.align	128
.text._ZN7cutlass13device_kernelIN5flash19enable_sm80_to_sm89INS1_16FlashAttnFwdSm80INS1_25CollectiveMainloopFwdSm80ILi8ELi1ELb1EN4cute5tupleIJNS5_1CILi128EEENS7_ILi96EEES8_EEELi128ENS_10bfloat16_tEfNS_4arch4Sm80ELb0ELb1ELb1ELb0ELb1ELb0ELb1ELb0EEENS1_21CollectiveEpilogueFwdINS6_IJS8_S8_S9_EEENS6_IJNS7_ILi1EEESH_SH_EEESB_SD_Li256ELb0ELb1ELb0ELb0EEENS1_19SingleTileSchedulerILb0ELb0ELb1ELi128EEEEEEEEEvNT_6ParamsE:
        .type           _ZN7cutlass13device_kernelIN5flash19enable_sm80_to_sm89INS1_16FlashAttnFwdSm80INS1_25CollectiveMainloopFwdSm80ILi8ELi1ELb1EN4cute5tupleIJNS5_1CILi128EEENS7_ILi96EEES8_EEELi128ENS_10bfloat16_tEfNS_4arch4Sm80ELb0ELb1ELb1ELb0ELb1ELb0ELb1ELb0EEENS1_21CollectiveEpilogueFwdINS6_IJS8_S8_S9_EEENS6_IJNS7_ILi1EEESH_SH_EEESB_SD_Li256ELb0ELb1ELb0ELb0EEENS1_19SingleTileSchedulerILb0ELb0ELb1ELi128EEEEEEEEEvNT_6ParamsE,@function
        .size           _ZN7cutlass13device_kernelIN5flash19enable_sm80_to_sm89INS1_16FlashAttnFwdSm80INS1_25CollectiveMainloopFwdSm80ILi8ELi1ELb1EN4cute5tupleIJNS5_1CILi128EEENS7_ILi96EEES8_EEELi128ENS_10bfloat16_tEfNS_4arch4Sm80ELb0ELb1ELb1ELb0ELb1ELb0ELb1ELb0EEENS1_21CollectiveEpilogueFwdINS6_IJS8_S8_S9_EEENS6_IJNS7_ILi1EEESH_SH_EEESB_SD_Li256ELb0ELb1ELb0ELb0EEENS1_19SingleTileSchedulerILb0ELb0ELb1ELi128EEEEEEEEEvNT_6ParamsE,(.L_x_39 - _ZN7cutlass13device_kernelIN5flash19enable_sm80_to_sm89INS1_16FlashAttnFwdSm80INS1_25CollectiveMainloopFwdSm80ILi8ELi1ELb1EN4cute5tupleIJNS5_1CILi128EEENS7_ILi96EEES8_EEELi128ENS_10bfloat16_tEfNS_4arch4Sm80ELb0ELb1ELb1ELb0ELb1ELb0ELb1ELb0EEENS1_21CollectiveEpilogueFwdINS6_IJS8_S8_S9_EEENS6_IJNS7_ILi1EEESH_SH_EEESB_SD_Li256ELb0ELb1ELb0ELb0EEENS1_19SingleTileSchedulerILb0ELb0ELb1ELi128EEEEEEEEEvNT_6ParamsE)
        .other          _ZN7cutlass13device_kernelIN5flash19enable_sm80_to_sm89INS1_16FlashAttnFwdSm80INS1_25CollectiveMainloopFwdSm80ILi8ELi1ELb1EN4cute5tupleIJNS5_1CILi128EEENS7_ILi96EEES8_EEELi128ENS_10bfloat16_tEfNS_4arch4Sm80ELb0ELb1ELb1ELb0ELb1ELb0ELb1ELb0EEENS1_21CollectiveEpilogueFwdINS6_IJS8_S8_S9_EEENS6_IJNS7_ILi1EEESH_SH_EEESB_SD_Li256ELb0ELb1ELb0ELb0EEENS1_19SingleTileSchedulerILb0ELb0ELb1ELi128EEEEEEEEEvNT_6ParamsE,@"STO_CUDA_ENTRY STV_DEFAULT"
_ZN7cutlass13device_kernelIN5flash19enable_sm80_to_sm89INS1_16FlashAttnFwdSm80INS1_25CollectiveMainloopFwdSm80ILi8ELi1ELb1EN4cute5tupleIJNS5_1CILi128EEENS7_ILi96EEES8_EEELi128ENS_10bfloat16_tEfNS_4arch4Sm80ELb0ELb1ELb1ELb0ELb1ELb0ELb1ELb0EEENS1_21CollectiveEpilogueFwdINS6_IJS8_S8_S9_EEENS6_IJNS7_ILi1EEESH_SH_EEESB_SD_Li256ELb0ELb1ELb0ELb0EEENS1_19SingleTileSchedulerILb0ELb0ELb1ELi128EEEEEEEEEvNT_6ParamsE:
[----:B------:R-:W-:Y:S01]  /*0000*/  LDC R1, c[0x0][0x28] ;  /* 0x00000a00ff017b82 */ /* 0x000fe20000000800 */
[----:B------:R-:W-:Y:S05]  /*0010*/  EXIT ;  /* 0x000000000000794d */ /* 0x000fea0003800000 */
.L_x_3:
        /* <DEDUP_REMOVED lines=14> */
.L_x_39:


//--------------------- .text._ZN7cutlass13device_kernelIN5flash19enable_sm80_to_sm89INS1_16FlashAttnFwdSm80INS1_25CollectiveMainloopFwdSm80ILi8ELi1ELb1EN4cute5tupleIJNS5_1CILi128EEENS7_ILi96EEES8_EEELi128ENS_10bfloat16_tEfNS_4arch4Sm80ELb0ELb1ELb1ELb1ELb1ELb0ELb1ELb0EEENS1_21CollectiveEpilogueFwdINS6_IJS8_S8_S9_EEENS6_IJNS7_ILi1EEESH_SH_EEESB_SD_Li256ELb1ELb1ELb0ELb0EEENS1_19SingleTileSchedulerILb1ELb0ELb1ELi128EEEEEEEEEvNT_6ParamsE --------------------------
	.section	.text._ZN7cutlass13device_kernelIN5flash19enable_sm80_to_sm89INS1_16FlashAttnFwdSm80INS1_25CollectiveMainloopFwdSm80ILi8ELi1ELb1EN4cute5tupleIJNS5_1CILi128EEENS7_ILi96EEES8_EEELi128ENS_10bfloat16_tEfNS_4arch4Sm80ELb0ELb1ELb1ELb1ELb1ELb0ELb1ELb0EEENS1_21CollectiveEpilogueFwdINS6_IJS8_S8_S9_EEENS6_IJNS7_ILi1EEESH_SH_EEESB_SD_Li256ELb1ELb1ELb0ELb0EEENS1_19SingleTileSchedulerILb1ELb0ELb1ELi128EEEEEEEEEvNT_6ParamsE,"ax",@progbits
	.align	128
.text._ZN7cutlass13device_kernelIN5flash19enable_sm80_to_sm89INS1_16FlashAttnFwdSm80INS1_25CollectiveMainloopFwdSm80ILi8ELi1ELb1EN4cute5tupleIJNS5_1CILi128EEENS7_ILi96EEES8_EEELi128ENS_10bfloat16_tEfNS_4arch4Sm80ELb0ELb1ELb1ELb1ELb1ELb0ELb1ELb0EEENS1_21CollectiveEpilogueFwdINS6_IJS8_S8_S9_EEENS6_IJNS7_ILi1EEESH_SH_EEESB_SD_Li256ELb1ELb1ELb0ELb0EEENS1_19SingleTileSchedulerILb1ELb0ELb1ELi128EEEEEEEEEvNT_6ParamsE:
        .type           _ZN7cutlass13device_kernelIN5flash19enable_sm80_to_sm89INS1_16FlashAttnFwdSm80INS1_25CollectiveMainloopFwdSm80ILi8ELi1ELb1EN4cute5tupleIJNS5_1CILi128EEENS7_ILi96EEES8_EEELi128ENS_10bfloat16_tEfNS_4arch4Sm80ELb0ELb1ELb1ELb1ELb1ELb0ELb1ELb0EEENS1_21CollectiveEpilogueFwdINS6_IJS8_S8_S9_EEENS6_IJNS7_ILi1EEESH_SH_EEESB_SD_Li256ELb1ELb1ELb0ELb0EEENS1_19SingleTileSchedulerILb1ELb0ELb1ELi128EEEEEEEEEvNT_6ParamsE,@function
        .size           _ZN7cutlass13device_kernelIN5flash19enable_sm80_to_sm89INS1_16FlashAttnFwdSm80INS1_25CollectiveMainloopFwdSm80ILi8ELi1ELb1EN4cute5tupleIJNS5_1CILi128EEENS7_ILi96EEES8_EEELi128ENS_10bfloat16_tEfNS_4arch4Sm80ELb0ELb1ELb1ELb1ELb1ELb0ELb1ELb0EEENS1_21CollectiveEpilogueFwdINS6_IJS8_S8_S9_EEENS6_IJNS7_ILi1EEESH_SH_EEESB_SD_Li256ELb1ELb1ELb0ELb0EEENS1_19SingleTileSchedulerILb1ELb0ELb1ELi128EEEEEEEEEvNT_6ParamsE,(.L_x_40 - _ZN7cutlass13device_kernelIN5flash19enable_sm80_to_sm89INS1_16FlashAttnFwdSm80INS1_25CollectiveMainloopFwdSm80ILi8ELi1ELb1EN4cute5tupleIJNS5_1CILi128EEENS7_ILi96EEES8_EEELi128ENS_10bfloat16_tEfNS_4arch4Sm80ELb0ELb1ELb1ELb1ELb1ELb0ELb1ELb0EEENS1_21CollectiveEpilogueFwdINS6_IJS8_S8_S9_EEENS6_IJNS7_ILi1EEESH_SH_EEESB_SD_Li256ELb1ELb1ELb0ELb0EEENS1_19SingleTileSchedulerILb1ELb0ELb1ELi128EEEEEEEEEvNT_6ParamsE)
        .other          _ZN7cutlass13device_kernelIN5flash19enable_sm80_to_sm89INS1_16FlashAttnFwdSm80INS1_25CollectiveMainloopFwdSm80ILi8ELi1ELb1EN4cute5tupleIJNS5_1CILi128EEENS7_ILi96EEES8_EEELi128ENS_10bfloat16_tEfNS_4arch4Sm80ELb0ELb1ELb1ELb1ELb1ELb0ELb1ELb0EEENS1_21CollectiveEpilogueFwdINS6_IJS8_S8_S9_EEENS6_IJNS7_ILi1EEESH_SH_EEESB_SD_Li256ELb1ELb1ELb0ELb0EEENS1_19SingleTileSchedulerILb1ELb0ELb1ELi128EEEEEEEEEvNT_6ParamsE,@"STO_CUDA_ENTRY STV_DEFAULT"
_ZN7cutlass13device_kernelIN5flash19enable_sm80_to_sm89INS1_16FlashAttnFwdSm80INS1_25CollectiveMainloopFwdSm80ILi8ELi1ELb1EN4cute5tupleIJNS5_1CILi128EEENS7_ILi96EEES8_EEELi128ENS_10bfloat16_tEfNS_4arch4Sm80ELb0ELb1ELb1ELb1ELb1ELb0ELb1ELb0EEENS1_21CollectiveEpilogueFwdINS6_IJS8_S8_S9_EEENS6_IJNS7_ILi1EEESH_SH_EEESB_SD_Li256ELb1ELb1ELb0ELb0EEENS1_19SingleTileSchedulerILb1ELb0ELb1ELi128EEEEEEEEEvNT_6ParamsE:
[----:B------:R-:W-:Y:S01]  /*0000*/  LDC R1, c[0x0][0x28] ;  /* 0x00000a00ff017b82 */ /* 0x000fe20000000800 */
[----:B------:R-:W-:Y:S05]  /*0010*/  EXIT ;  /* 0x000000000000794d */ /* 0x000fea0003800000 */
.L_x_4:
        /* <DEDUP_REMOVED lines=14> */
.L_x_40:


//--------------------- .text._ZN7cutlass13device_kernelIN5flash19enable_sm80_to_sm89INS1_16FlashAttnFwdSm80INS1_25CollectiveMainloopFwdSm80ILi8ELi1ELb1EN4cute5tupleIJNS5_1CILi128EEENS7_ILi96EEES8_EEELi128ENS_10bfloat16_tEfNS_4arch4Sm80ELb0ELb1ELb1ELb1ELb1ELb1ELb1ELb0EEENS1_21CollectiveEpilogueFwdINS6_IJS8_S8_S9_EEENS6_IJNS7_ILi1EEESH_SH_EEESB_SD_Li256ELb1ELb1ELb0ELb0EEENS1_19SingleTileSchedulerILb1ELb0ELb1ELi128EEEEEEEEEvNT_6ParamsE --------------------------
	.section	.text._ZN7cutlass13device_kernelIN5flash19enable_sm80_to_sm89INS1_16FlashAttnFwdSm80INS1_25CollectiveMainloopFwdSm80ILi8ELi1ELb1EN4cute5tupleIJNS5_1CILi128EEENS7_ILi96EEES8_EEELi128ENS_10bfloat16_tEfNS_4arch4Sm80ELb0ELb1ELb1ELb1ELb1ELb1ELb1ELb0EEENS1_21CollectiveEpilogueFwdINS6_IJS8_S8_S9_EEENS6_IJNS7_ILi1EEESH_SH_EEESB_SD_Li256ELb1ELb1ELb0ELb0EEENS1_19SingleTileSchedulerILb1ELb0ELb1ELi128EEEEEEEEEvNT_6ParamsE,"ax",@progbits
	.align	128
.text._ZN7cutlass13device_kernelIN5flash19enable_sm80_to_sm89INS1_16FlashAttnFwdSm80INS1_25CollectiveMainloopFwdSm80ILi8ELi1ELb1EN4cute5tupleIJNS5_1CILi128EEENS7_ILi96EEES8_EEELi128ENS_10bfloat16_tEfNS_4arch4Sm80ELb0ELb1ELb1ELb1ELb1ELb1ELb1ELb0EEENS1_21CollectiveEpilogueFwdINS6_IJS8_S8_S9_EEENS6_IJNS7_ILi1EEESH_SH_EEESB_SD_Li256ELb1ELb1ELb0ELb0EEENS1_19SingleTileSchedulerILb1ELb0ELb1ELi128EEEEEEEEEvNT_6ParamsE:
        .type           _ZN7cutlass13device_kernelIN5flash19enable_sm80_to_sm89INS1_16FlashAttnFwdSm80INS1_25CollectiveMainloopFwdSm80ILi8ELi1ELb1EN4cute5tupleIJNS5_1CILi128EEENS7_ILi96EEES8_EEELi128ENS_10bfloat16_tEfNS_4arch4Sm80ELb0ELb1ELb1ELb1ELb1ELb1ELb1ELb0EEENS1_21CollectiveEpilogueFwdINS6_IJS8_S8_S9_EEENS6_IJNS7_ILi1EEESH_SH_EEESB_SD_Li256ELb1ELb1ELb0ELb0EEENS1_19SingleTileSchedulerILb1ELb0ELb1ELi128EEEEEEEEEvNT_6ParamsE,@function
        .size           _ZN7cutlass13device_kernelIN5flash19enable_sm80_to_sm89INS1_16FlashAttnFwdSm80INS1_25CollectiveMainloopFwdSm80ILi8ELi1ELb1EN4cute5tupleIJNS5_1CILi128EEENS7_ILi96EEES8_EEELi128ENS_10bfloat16_tEfNS_4arch4Sm80ELb0ELb1ELb1ELb1ELb1ELb1ELb1ELb0EEENS1_21CollectiveEpilogueFwdINS6_IJS8_S8_S9_EEENS6_IJNS7_ILi1EEESH_SH_EEESB_SD_Li256ELb1ELb1ELb0ELb0EEENS1_19SingleTileSchedulerILb1ELb0ELb1ELi128EEEEEEEEEvNT_6ParamsE,(.L_x_41 - _ZN7cutlass13device_kernelIN5flash19enable_sm80_to_sm89INS1_16FlashAttnFwdSm80INS1_25CollectiveMainloopFwdSm80ILi8ELi1ELb1EN4cute5tupleIJNS5_1CILi128EEENS7_ILi96EEES8_EEELi128ENS_10bfloat16_tEfNS_4arch4Sm80ELb0ELb1ELb1ELb1ELb1ELb1ELb1ELb0EEENS1_21CollectiveEpilogueFwdINS6_IJS8_S8_S9_EEENS6_IJNS7_ILi1EEESH_SH_EEESB_SD_Li256ELb1ELb1ELb0ELb0EEENS1_19SingleTileSchedulerILb1ELb0ELb1ELi128EEEEEEEEEvNT_6ParamsE)
        .other          _ZN7cutlass13device_kernelIN5flash19enable_sm80_to_sm89INS1_16FlashAttnFwdSm80INS1_25CollectiveMainloopFwdSm80ILi8ELi1ELb1EN4cute5tupleIJNS5_1CILi128EEENS7_ILi96EEES8_EEELi128ENS_10bfloat16_tEfNS_4arch4Sm80ELb0ELb1ELb1ELb1ELb1ELb1ELb1ELb0EEENS1_21CollectiveEpilogueFwdINS6_IJS8_S8_S9_EEENS6_IJNS7_ILi1EEESH_SH_EEESB_SD_Li256ELb1ELb1ELb0ELb0EEENS1_19SingleTileSchedulerILb1ELb0ELb1ELi128EEEEEEEEEvNT_6ParamsE,@"STO_CUDA_ENTRY STV_DEFAULT"
_ZN7cutlass13device_kernelIN5flash19enable_sm80_to_sm89INS1_16FlashAttnFwdSm80INS1_25CollectiveMainloopFwdSm80ILi8ELi1ELb1EN4cute5tupleIJNS5_1CILi128EEENS7_ILi96EEES8_EEELi128ENS_10bfloat16_tEfNS_4arch4Sm80ELb0ELb1ELb1ELb1ELb1ELb1ELb1ELb0EEENS1_21CollectiveEpilogueFwdINS6_IJS8_S8_S9_EEENS6_IJNS7_ILi1EEESH_SH_EEESB_SD_Li256ELb1ELb1ELb0ELb0EEENS1_19SingleTileSchedulerILb1ELb0ELb1ELi128EEEEEEEEEvNT_6ParamsE:
[----:B------:R-:W-:Y:S01]  /*0000*/  LDC R1, c[0x0][0x28] ;  /* 0x00000a00ff017b82 */ /* 0x000fe20000000800 */
[----:B------:R-:W-:Y:S05]  /*0010*/  EXIT ;  /* 0x000000000000794d */ /* 0x000fea0003800000 */
.L_x_5:
        /* <DEDUP_REMOVED lines=14> */
.L_x_41:


//--------------------- .text._ZN7cutlass13device_kernelIN5flash19enable_sm80_to_sm89INS1_16FlashAttnFwdSm80INS1_25CollectiveMainloopFwdSm80ILi8ELi1ELb1EN4cute5tupleIJNS5_1CILi128EEES8_S8_EEELi128ENS_10bfloat16_tEfNS_4arch4Sm80ELb1ELb0ELb1ELb0ELb1ELb0ELb1ELb0EEENS1_21CollectiveEpilogueFwdIS9_NS6_IJNS7_ILi1EEESF_SF_EEESA_SC_Li256ELb0ELb1ELb0ELb0EEENS1_30DynamicPersistentTileSchedulerILi256ELi256ELb0ELb1ELb0EEEEEEEEEvNT_6ParamsE --------------------------
	.section	.text._ZN7cutlass13device_kernelIN5flash19enable_sm80_to_sm89INS1_16FlashAttnFwdSm80INS1_25CollectiveMainloopFwdSm80ILi8ELi1ELb1EN4cute5tupleIJNS5_1CILi128EEES8_S8_EEELi128ENS_10bfloat16_tEfNS_4arch4Sm80ELb1ELb0ELb1ELb0ELb1ELb0ELb1ELb0EEENS1_21CollectiveEpilogueFwdIS9_NS6_IJNS7_ILi1EEESF_SF_EEESA_SC_Li256ELb0ELb1ELb0ELb0EEENS1_30DynamicPersistentTileSchedulerILi256ELi256ELb0ELb1ELb0EEEEEEEEEvNT_6ParamsE,"ax",@progbits
	.align	128
.text._ZN7cutlass13device_kernelIN5flash19enable_sm80_to_sm89INS1_16FlashAttnFwdSm80INS1_25CollectiveMainloopFwdSm80ILi8ELi1ELb1EN4cute5tupleIJNS5_1CILi128EEES8_S8_EEELi128ENS_10bfloat16_tEfNS_4arch4Sm80ELb1ELb0ELb1ELb0ELb1ELb0ELb1ELb0EEENS1_21CollectiveEpilogueFwdIS9_NS6_IJNS7_ILi1EEESF_SF_EEESA_SC_Li256ELb0ELb1ELb0ELb0EEENS1_30DynamicPersistentTileSchedulerILi256ELi256ELb0ELb1ELb0EEEEEEEEEvNT_6ParamsE:
        .type           _ZN7cutlass13device_kernelIN5flash19enable_sm80_to_sm89INS1_16FlashAttnFwdSm80INS1_25CollectiveMainloopFwdSm80ILi8ELi1ELb1EN4cute5tupleIJNS5_1CILi128EEES8_S8_EEELi128ENS_10bfloat16_tEfNS_4arch4Sm80ELb1ELb0ELb1ELb0ELb1ELb0ELb1ELb0EEENS1_21CollectiveEpilogueFwdIS9_NS6_IJNS7_ILi1EEESF_SF_EEESA_SC_Li256ELb0ELb1ELb0ELb0EEENS1_30DynamicPersistentTileSchedulerILi256ELi256ELb0ELb1ELb0EEEEEEEEEvNT_6ParamsE,@function
        .size           _ZN7cutlass13device_kernelIN5flash19enable_sm80_to_sm89INS1_16FlashAttnFwdSm80INS1_25CollectiveMainloopFwdSm80ILi8ELi1ELb1EN4cute5tupleIJNS5_1CILi128EEES8_S8_EEELi128ENS_10bfloat16_tEfNS_4arch4Sm80ELb1ELb0ELb1ELb0ELb1ELb0ELb1ELb0EEENS1_21CollectiveEpilogueFwdIS9_NS6_IJNS7_ILi1EEESF_SF_EEESA_SC_Li256ELb0ELb1ELb0ELb0EEENS1_30DynamicPersistentTileSchedulerILi256ELi256ELb0ELb1ELb0EEEEEEEEEvNT_6ParamsE,(.L_x_42 - _ZN7cutlass13device_kernelIN5flash19enable_sm80_to_sm89INS1_16FlashAttnFwdSm80INS1_25CollectiveMainloopFwdSm80ILi8ELi1ELb1EN4cute5tupleIJNS5_1CILi128EEES8_S8_EEELi128ENS_10bfloat16_tEfNS_4arch4Sm80ELb1ELb0ELb1ELb0ELb1ELb0ELb1ELb0EEENS1_21CollectiveEpilogueFwdIS9_NS6_IJNS7_ILi1EEESF_SF_EEESA_SC_Li256ELb0ELb1ELb0ELb0EEENS1_30DynamicPersistentTileSchedulerILi256ELi256ELb0ELb1ELb0EEEEEEEEEvNT_6ParamsE)
        .other          _ZN7cutlass13device_kernelIN5flash19enable_sm80_to_sm89INS1_16FlashAttnFwdSm80INS1_25CollectiveMainloopFwdSm80ILi8ELi1ELb1EN4cute5tupleIJNS5_1CILi128EEES8_S8_EEELi128ENS_10bfloat16_tEfNS_4arch4Sm80ELb1ELb0ELb1ELb0ELb1ELb0ELb1ELb0EEENS1_21CollectiveEpilogueFwdIS9_NS6_IJNS7_ILi1EEESF_SF_EEESA_SC_Li256ELb0ELb1ELb0ELb0EEENS1_30DynamicPersistentTileSchedulerILi256ELi256ELb0ELb1ELb0EEEEEEEEEvNT_6ParamsE,@"STO_CUDA_ENTRY STV_DEFAULT"
_ZN7cutlass13device_kernelIN5flash19enable_sm80_to_sm89INS1_16FlashAttnFwdSm80INS1_25CollectiveMainloopFwdSm80ILi8ELi1ELb1EN4cute5tupleIJNS5_1CILi128EEES8_S8_EEELi128ENS_10bfloat16_tEfNS_4arch4Sm80ELb1ELb0ELb1ELb0ELb1ELb0ELb1ELb0EEENS1_21CollectiveEpilogueFwdIS9_NS6_IJNS7_ILi1EEESF_SF_EEESA_SC_Li256ELb0ELb1ELb0ELb0EEENS1_30DynamicPersistentTileSchedulerILi256ELi256ELb0ELb1ELb0EEEEEEEEEvNT_6ParamsE:
[----:B------:R-:W-:Y:S01]  /*0000*/  LDC R1, c[0x0][0x28] ;  /* 0x00000a00ff017b82 */ /* 0x000fe20000000800 */
[----:B------:R-:W-:Y:S05]  /*0010*/  EXIT ;  /* 0x000000000000794d */ /* 0x000fea0003800000 */
.L_x_6:
        /* <DEDUP_REMOVED lines=14> */
.L_x_42:


//--------------------- .text._ZN7cutlass13device_kernelIN5flash19enable_sm80_to_sm89INS1_16FlashAttnFwdSm80INS1_25CollectiveMainloopFwdSm80ILi8ELi1ELb1EN4cute5tupleIJNS5_1CILi128EEES8_S8_EEELi128ENS_10bfloat16_tEfNS_4arch4Sm80ELb1ELb0ELb1ELb1ELb1ELb0ELb1ELb0EEENS1_21CollectiveEpilogueFwdIS9_NS6_IJNS7_ILi1EEESF_SF_EEESA_SC_Li256ELb1ELb1ELb0ELb0EEENS1_19SingleTileSchedulerILb1ELb0ELb1ELi128EEEEEEEEEvNT_6ParamsE --------------------------
	.section	.text._ZN7cutlass13device_kernelIN5flash19enable_sm80_to_sm89INS1_16FlashAttnFwdSm80INS1_25CollectiveMainloopFwdSm80ILi8ELi1ELb1EN4cute5tupleIJNS5_1CILi128EEES8_S8_EEELi128ENS_10bfloat16_tEfNS_4arch4Sm80ELb1ELb0ELb1ELb1ELb1ELb0ELb1ELb0EEENS1_21CollectiveEpilogueFwdIS9_NS6_IJNS7_ILi1EEESF_SF_EEESA_SC_Li256ELb1ELb1ELb0ELb0EEENS1_19SingleTileSchedulerILb1ELb0ELb1ELi128EEEEEEEEEvNT_6ParamsE,"ax",@progbits
	.align	128
.text._ZN7cutlass13device_kernelIN5flash19enable_sm80_to_sm89INS1_16FlashAttnFwdSm80INS1_25CollectiveMainloopFwdSm80ILi8ELi1ELb1EN4cute5tupleIJNS5_1CILi128EEES8_S8_EEELi128ENS_10bfloat16_tEfNS_4arch4Sm80ELb1ELb0ELb1ELb1ELb1ELb0ELb1ELb0EEENS1_21CollectiveEpilogueFwdIS9_NS6_IJNS7_ILi1EEESF_SF_EEESA_SC_Li256ELb1ELb1ELb0ELb0EEENS1_19SingleTileSchedulerILb1ELb0ELb1ELi128EEEEEEEEEvNT_6ParamsE:
        .type           _ZN7cutlass13device_kernelIN5flash19enable_sm80_to_sm89INS1_16FlashAttnFwdSm80INS1_25CollectiveMainloopFwdSm80ILi8ELi1ELb1EN4cute5tupleIJNS5_1CILi128EEES8_S8_EEELi128ENS_10bfloat16_tEfNS_4arch4Sm80ELb1ELb0ELb1ELb1ELb1ELb0ELb1ELb0EEENS1_21CollectiveEpilogueFwdIS9_NS6_IJNS7_ILi1EEESF_SF_EEESA_SC_Li256ELb1ELb1ELb0ELb0EEENS1_19SingleTileSchedulerILb1ELb0ELb1ELi128EEEEEEEEEvNT_6ParamsE,@function
        .size           _ZN7cutlass13device_kernelIN5flash19enable_sm80_to_sm89INS1_16FlashAttnFwdSm80INS1_25CollectiveMainloopFwdSm80ILi8ELi1ELb1EN4cute5tupleIJNS5_1CILi128EEES8_S8_EEELi128ENS_10bfloat16_tEfNS_4arch4Sm80ELb1ELb0ELb1ELb1ELb1ELb0ELb1ELb0EEENS1_21CollectiveEpilogueFwdIS9_NS6_IJNS7_ILi1EEESF_SF_EEESA_SC_Li256ELb1ELb1ELb0ELb0EEENS1_19SingleTileSchedulerILb1ELb0ELb1ELi128EEEEEEEEEvNT_6ParamsE,(.L_x_43 - _ZN7cutlass13device_kernelIN5flash19enable_sm80_to_sm89INS1_16FlashAttnFwdSm80INS1_25CollectiveMainloopFwdSm80ILi8ELi1ELb1EN4cute5tupleIJNS5_1CILi128EEES8_S8_EEELi128ENS_10bfloat16_tEfNS_4arch4Sm80ELb1ELb0ELb1ELb1ELb1ELb0ELb1ELb0EEENS1_21CollectiveEpilogueFwdIS9_NS6_IJNS7_ILi1EEESF_SF_EEESA_SC_Li256ELb1ELb1ELb0ELb0EEENS1_19SingleTileSchedulerILb1ELb0ELb1ELi128EEEEEEEEEvNT_6ParamsE)
        .other          _ZN7cutlass13device_kernelIN5flash19enable_sm80_to_sm89INS1_16FlashAttnFwdSm80INS1_25CollectiveMainloopFwdSm80ILi8ELi1ELb1EN4cute5tupleIJNS5_1CILi128EEES8_S8_EEELi128ENS_10bfloat16_tEfNS_4arch4Sm80ELb1ELb0ELb1ELb1ELb1ELb0ELb1ELb0EEENS1_21CollectiveEpilogueFwdIS9_NS6_IJNS7_ILi1EEESF_SF_EEESA_SC_Li256ELb1ELb1ELb0ELb0EEENS1_19SingleTileSchedulerILb1ELb0ELb1ELi128EEEEEEEEEvNT_6ParamsE,@"STO_CUDA_ENTRY STV_DEFAULT"
_ZN7cutlass13device_kernelIN5flash19enable_sm80_to_sm89INS1_16FlashAttnFwdSm80INS1_25CollectiveMainloopFwdSm80ILi8ELi1ELb1EN4cute5tupleIJNS5_1CILi128EEES8_S8_EEELi128ENS_10bfloat16_tEfNS_4arch4Sm80ELb1ELb0ELb1ELb1ELb1ELb0ELb1ELb0EEENS1_21CollectiveEpilogueFwdIS9_NS6_IJNS7_ILi1EEESF_SF_EEESA_SC_Li256ELb1ELb1ELb0ELb0EEENS1_19SingleTileSchedulerILb1ELb0ELb1ELi128EEEEEEEEEvNT_6ParamsE:
[----:B------:R-:W-:Y:S01]  /*0000*/  LDC R1, c[0x0][0x28] ;  /* 0x00000a00ff017b82 */ /* 0x000fe20000000800 */
[----:B------:R-:W-:Y:S05]  /*0010*/  EXIT ;  /* 0x000000000000794d */ /* 0x000fea0003800000 */
.L_x_7:
        /* <DEDUP_REMOVED lines=14> */
.L_x_43:


//--------------------- .text._ZN7cutlass13device_kernelIN5flash19enable_sm80_to_sm89INS1_16FlashAttnFwdSm80INS1_25CollectiveMainloopFwdSm80ILi8ELi1ELb1EN4cute5tupleIJNS5_1CILi128EEES8_S8_EEELi128ENS_10bfloat16_tEfNS_4arch4Sm80ELb1ELb0ELb1ELb1ELb1ELb1ELb1ELb0EEENS1_21CollectiveEpilogueFwdIS9_NS6_IJNS7_ILi1EEESF_SF_EEESA_SC_Li256ELb1ELb1ELb0ELb0EEENS1_19SingleTileSchedulerILb1ELb0ELb1ELi128EEEEEEEEEvNT_6ParamsE --------------------------
	.section	.text._ZN7cutlass13device_kernelIN5flash19enable_sm80_to_sm89INS1_16FlashAttnFwdSm80INS1_25CollectiveMainloopFwdSm80ILi8ELi1ELb1EN4cute5tupleIJNS5_1CILi128EEES8_S8_EEELi128ENS_10bfloat16_tEfNS_4arch4Sm80ELb1ELb0ELb1ELb1ELb1ELb1ELb1ELb0EEENS1_21CollectiveEpilogueFwdIS9_NS6_IJNS7_ILi1EEESF_SF_EEESA_SC_Li256ELb1ELb1ELb0ELb0EEENS1_19SingleTileSchedulerILb1ELb0ELb1ELi128EEEEEEEEEvNT_6ParamsE,"ax",@progbits
	.align	128
.text._ZN7cutlass13device_kernelIN5flash19enable_sm80_to_sm89INS1_16FlashAttnFwdSm80INS1_25CollectiveMainloopFwdSm80ILi8ELi1ELb1EN4cute5tupleIJNS5_1CILi128EEES8_S8_EEELi128ENS_10bfloat16_tEfNS_4arch4Sm80ELb1ELb0ELb1ELb1ELb1ELb1ELb1ELb0EEENS1_21CollectiveEpilogueFwdIS9_NS6_IJNS7_ILi1EEESF_SF_EEESA_SC_Li256ELb1ELb1ELb0ELb0EEENS1_19SingleTileSchedulerILb1ELb0ELb1ELi128EEEEEEEEEvNT_6ParamsE:
        .type           _ZN7cutlass13device_kernelIN5flash19enable_sm80_to_sm89INS1_16FlashAttnFwdSm80INS1_25CollectiveMainloopFwdSm80ILi8ELi1ELb1EN4cute5tupleIJNS5_1CILi128EEES8_S8_EEELi128ENS_10bfloat16_tEfNS_4arch4Sm80ELb1ELb0ELb1ELb1ELb1ELb1ELb1ELb0EEENS1_21CollectiveEpilogueFwdIS9_NS6_IJNS7_ILi1EEESF_SF_EEESA_SC_Li256ELb1ELb1ELb0ELb0EEENS1_19SingleTileSchedulerILb1ELb0ELb1ELi128EEEEEEEEEvNT_6ParamsE,@function
        .size           _ZN7cutlass13device_kernelIN5flash19enable_sm80_to_sm89INS1_16FlashAttnFwdSm80INS1_25CollectiveMainloopFwdSm80ILi8ELi1ELb1EN4cute5tupleIJNS5_1CILi128EEES8_S8_EEELi128ENS_10bfloat16_tEfNS_4arch4Sm80ELb1ELb0ELb1ELb1ELb1ELb1ELb1ELb0EEENS1_21CollectiveEpilogueFwdIS9_NS6_IJNS7_ILi1EEESF_SF_EEESA_SC_Li256ELb1ELb1ELb0ELb0EEENS1_19SingleTileSchedulerILb1ELb0ELb1ELi128EEEEEEEEEvNT_6ParamsE,(.L_x_44 - _ZN7cutlass13device_kernelIN5flash19enable_sm80_to_sm89INS1_16FlashAttnFwdSm80INS1_25CollectiveMainloopFwdSm80ILi8ELi1ELb1EN4cute5tupleIJNS5_1CILi128EEES8_S8_EEELi128ENS_10bfloat16_tEfNS_4arch4Sm80ELb1ELb0ELb1ELb1ELb1ELb1ELb1ELb0EEENS1_21CollectiveEpilogueFwdIS9_NS6_IJNS7_ILi1EEESF_SF_EEESA_SC_Li256ELb1ELb1ELb0ELb0EEENS1_19SingleTileSchedulerILb1ELb0ELb1ELi128EEEEEEEEEvNT_6ParamsE)
        .other          _ZN7cutlass13device_kernelIN5flash19enable_sm80_to_sm89INS1_16FlashAttnFwdSm80INS1_25CollectiveMainloopFwdSm80ILi8ELi1ELb1EN4cute5tupleIJNS5_1CILi128EEES8_S8_EEELi128ENS_10bfloat16_tEfNS_4arch4Sm80ELb1ELb0ELb1ELb1ELb1ELb1ELb1ELb0EEENS1_21CollectiveEpilogueFwdIS9_NS6_IJNS7_ILi1EEESF_SF_EEESA_SC_Li256ELb1ELb1ELb0ELb0EEENS1_19SingleTileSchedulerILb1ELb0ELb1ELi128EEEEEEEEEvNT_6ParamsE,@"STO_CUDA_ENTRY STV_DEFAULT"
_ZN7cutlass13device_kernelIN5flash19enable_sm80_to_sm89INS1_16FlashAttnFwdSm80INS1_25CollectiveMainloopFwdSm80ILi8ELi1ELb1EN4cute5tupleIJNS5_1CILi128EEES8_S8_EEELi128ENS_10bfloat16_tEfNS_4arch4Sm80ELb1ELb0ELb1ELb1ELb1ELb1ELb1ELb0EEENS1_21CollectiveEpilogueFwdIS9_NS6_IJNS7_ILi1EEESF_SF_EEESA_SC_Li256ELb1ELb1ELb0ELb0EEENS1_19SingleTileSchedulerILb1ELb0ELb1ELi128EEEEEEEEEvNT_6ParamsE:
[----:B------:R-:W-:Y:S01]  /*0000*/  LDC R1, c[0x0][0x28] ;  /* 0x00000a00ff017b82 */ /* 0x000fe20000000800 */
[----:B------:R-:W-:Y:S05]  /*0010*/  EXIT ;  /* 0x000000000000794d */ /* 0x000fea0003800000 */
.L_x_8:
        /* <DEDUP_REMOVED lines=14> */
.L_x_44:


//--------------------- .text._ZN7cutlass13device_kernelIN5flash19enable_sm80_to_sm89INS1_16FlashAttnFwdSm80INS1_25CollectiveMainloopFwdSm80ILi4ELi1ELb0EN4cute5tupleIJNS5_1CILi128EEENS7_ILi64EEES8_EEELi128ENS_10bfloat16_tEfNS_4arch4Sm80ELb0ELb0ELb1ELb0ELb1ELb0ELb1ELb0EEENS1_21CollectiveEpilogueFwdINS6_IJS8_S8_S9_EEENS6_IJNS7_ILi1EEESH_SH_EEESB_SD_Li128ELb0ELb1ELb0ELb0EEENS1_19SingleTileSchedulerILb0ELb0ELb1ELi128EEEEEEEEEvNT_6ParamsE --------------------------
	.section	.text._ZN7cutlass13device_kernelIN5flash19enable_sm80_to_sm89INS1_16FlashAttnFwdSm80INS1_25CollectiveMainloopFwdSm80ILi4ELi1ELb0EN4cute5tupleIJNS5_1CILi128EEENS7_ILi64EEES8_EEELi128ENS_10bfloat16_tEfNS_4arch4Sm80ELb0ELb0ELb1ELb0ELb1ELb0ELb1ELb0EEENS1_21CollectiveEpilogueFwdINS6_IJS8_S8_S9_EEENS6_IJNS7_ILi1EEESH_SH_EEESB_SD_Li128ELb0ELb1ELb0ELb0EEENS1_19SingleTileSchedulerILb0ELb0ELb1ELi128EEEEEEEEEvNT_6ParamsE,"ax",@progbits
	.align	128
.text._ZN7cutlass13device_kernelIN5flash19enable_sm80_to_sm89INS1_16FlashAttnFwdSm80INS1_25CollectiveMainloopFwdSm80ILi4ELi1ELb0EN4cute5tupleIJNS5_1CILi128EEENS7_ILi64EEES8_EEELi128ENS_10bfloat16_tEfNS_4arch4Sm80ELb0ELb0ELb1ELb0ELb1ELb0ELb1ELb0EEENS1_21CollectiveEpilogueFwdINS6_IJS8_S8_S9_EEENS6_IJNS7_ILi1EEESH_SH_EEESB_SD_Li128ELb0ELb1ELb0ELb0EEENS1_19SingleTileSchedulerILb0ELb0ELb1ELi128EEEEEEEEEvNT_6ParamsE:
        .type           _ZN7cutlass13device_kernelIN5flash19enable_sm80_to_sm89INS1_16FlashAttnFwdSm80INS1_25CollectiveMainloopFwdSm80ILi4ELi1ELb0EN4cute5tupleIJNS5_1CILi128EEENS7_ILi64EEES8_EEELi128ENS_10bfloat16_tEfNS_4arch4Sm80ELb0ELb0ELb1ELb0ELb1ELb0ELb1ELb0EEENS1_21CollectiveEpilogueFwdINS6_IJS8_S8_S9_EEENS6_IJNS7_ILi1EEESH_SH_EEESB_SD_Li128ELb0ELb1ELb0ELb0EEENS1_19SingleTileSchedulerILb0ELb0ELb1ELi128EEEEEEEEEvNT_6ParamsE,@function
        .size           _ZN7cutlass13device_kernelIN5flash19enable_sm80_to_sm89INS1_16FlashAttnFwdSm80INS1_25CollectiveMainloopFwdSm80ILi4ELi1ELb0EN4cute5tupleIJNS5_1CILi128EEENS7_ILi64EEES8_EEELi128ENS_10bfloat16_tEfNS_4arch4Sm80ELb0ELb0ELb1ELb0ELb1ELb0ELb1ELb0EEENS1_21CollectiveEpilogueFwdINS6_IJS8_S8_S9_EEENS6_IJNS7_ILi1EEESH_SH_EEESB_SD_Li128ELb0ELb1ELb0ELb0EEENS1_19SingleTileSchedulerILb0ELb0ELb1ELi128EEEEEEEEEvNT_6ParamsE,(.L_x_45 - _ZN7cutlass13device_kernelIN5flash19enable_sm80_to_sm89INS1_16FlashAttnFwdSm80INS1_25CollectiveMainloopFwdSm80ILi4ELi1ELb0EN4cute5tupleIJNS5_1CILi128EEENS7_ILi64EEES8_EEELi128ENS_10bfloat16_tEfNS_4arch4Sm80ELb0ELb0ELb1ELb0ELb1ELb0ELb1ELb0EEENS1_21CollectiveEpilogueFwdINS6_IJS8_S8_S9_EEENS6_IJNS7_ILi1EEESH_SH_EEESB_SD_Li128ELb0ELb1ELb0ELb0EEENS1_19SingleTileSchedulerILb0ELb0ELb1ELi128EEEEEEEEEvNT_6ParamsE)
        .other          _ZN7cutlass13device_kernelIN5flash19enable_sm80_to_sm89INS1_16FlashAttnFwdSm80INS1_25CollectiveMainloopFwdSm80ILi4ELi1ELb0EN4cute5tupleIJNS5_1CILi128EEENS7_ILi64EEES8_EEELi128ENS_10bfloat16_tEfNS_4arch4Sm80ELb0ELb0ELb1ELb0ELb1ELb0ELb1ELb0EEENS1_21CollectiveEpilogueFwdINS6_IJS8_S8_S9_EEENS6_IJNS7_ILi1EEESH_SH_EEESB_SD_Li128ELb0ELb1ELb0ELb0EEENS1_19SingleTileSchedulerILb0ELb0ELb1ELi128EEEEEEEEEvNT_6ParamsE,@"STO_CUDA_ENTRY STV_DEFAULT"
_ZN7cutlass13device_kernelIN5flash19enable_sm80_to_sm89INS1_16FlashAttnFwdSm80INS1_25CollectiveMainloopFwdSm80ILi4ELi1ELb0EN4cute5tupleIJNS5_1CILi128EEENS7_ILi64EEES8_EEELi128ENS_10bfloat16_tEfNS_4arch4Sm80ELb0ELb0ELb1ELb0ELb1ELb0ELb1ELb0EEENS1_21CollectiveEpilogueFwdINS6_IJS8_S8_S9_EEENS6_IJNS7_ILi1EEESH_SH_EEESB_SD_Li128ELb0ELb1ELb0ELb0EEENS1_19SingleTileSchedulerILb0ELb0ELb1ELi128EEEEEEEEEvNT_6ParamsE:
[----:B------:R-:W-:Y:S01]  /*0000*/  LDC R1, c[0x0][0x28] ;  /* 0x00000a00ff017b82 */ /* 0x000fe20000000800 */
[----:B------:R-:W-:Y:S05]  /*0010*/  EXIT ;  /* 0x000000000000794d */ /* 0x000fea0003800000 */
.L_x_9:
        /* <DEDUP_REMOVED lines=14> */
.L_x_45:


//--------------------- .text._ZN7cutlass13device_kernelIN5flash19enable_sm80_to_sm89INS1_16FlashAttnFwdSm80INS1_25CollectiveMainloopFwdSm80ILi4ELi1ELb0EN4cute5tupleIJNS5_1CILi128EEENS7_ILi64EEES8_EEELi128ENS_10bfloat16_tEfNS_4arch4Sm80ELb0ELb0ELb1ELb1ELb1ELb0ELb1ELb0EEENS1_21CollectiveEpilogueFwdINS6_IJS8_S8_S9_EEENS6_IJNS7_ILi1EEESH_SH_EEESB_SD_Li128ELb1ELb1ELb0ELb0EEENS1_19SingleTileSchedulerILb1ELb0ELb1ELi128EEEEEEEEEvNT_6ParamsE --------------------------
	.section	.text._ZN7cutlass13device_kernelIN5flash19enable_sm80_to_sm89INS1_16FlashAttnFwdSm80INS1_25CollectiveMainloopFwdSm80ILi4ELi1ELb0EN4cute5tupleIJNS5_1CILi128EEENS7_ILi64EEES8_EEELi128ENS_10bfloat16_tEfNS_4arch4Sm80ELb0ELb0ELb1ELb1ELb1ELb0ELb1ELb0EEENS1_21CollectiveEpilogueFwdINS6_IJS8_S8_S9_EEENS6_IJNS7_ILi1EEESH_SH_EEESB_SD_Li128ELb1ELb1ELb0ELb0EEENS1_19SingleTileSchedulerILb1ELb0ELb1ELi128EEEEEEEEEvNT_6ParamsE,"ax",@progbits
	.align	128
.text._ZN7cutlass13device_kernelIN5flash19enable_sm80_to_sm89INS1_16FlashAttnFwdSm80INS1_25CollectiveMainloopFwdSm80ILi4ELi1ELb0EN4cute5tupleIJNS5_1CILi128EEENS7_ILi64EEES8_EEELi128ENS_10bfloat16_tEfNS_4arch4Sm80ELb0ELb0ELb1ELb1ELb1ELb0ELb1ELb0EEENS1_21CollectiveEpilogueFwdINS6_IJS8_S8_S9_EEENS6_IJNS7_ILi1EEESH_SH_EEESB_SD_Li128ELb1ELb1ELb0ELb0EEENS1_19SingleTileSchedulerILb1ELb0ELb1ELi128EEEEEEEEEvNT_6ParamsE:
        .type           _ZN7cutlass13device_kernelIN5flash19enable_sm80_to_sm89INS1_16FlashAttnFwdSm80INS1_25CollectiveMainloopFwdSm80ILi4ELi1ELb0EN4cute5tupleIJNS5_1CILi128EEENS7_ILi64EEES8_EEELi128ENS_10bfloat16_tEfNS_4arch4Sm80ELb0ELb0ELb1ELb1ELb1ELb0ELb1ELb0EEENS1_21CollectiveEpilogueFwdINS6_IJS8_S8_S9_EEENS6_IJNS7_ILi1EEESH_SH_EEESB_SD_Li128ELb1ELb1ELb0ELb0EEENS1_19SingleTileSchedulerILb1ELb0ELb1ELi128EEEEEEEEEvNT_6ParamsE,@function
        .size           _ZN7cutlass13device_kernelIN5flash19enable_sm80_to_sm89INS1_16FlashAttnFwdSm80INS1_25CollectiveMainloopFwdSm80ILi4ELi1ELb0EN4cute5tupleIJNS5_1CILi128EEENS7_ILi64EEES8_EEELi128ENS_10bfloat16_tEfNS_4arch4Sm80ELb0ELb0ELb1ELb1ELb1ELb0ELb1ELb0EEENS1_21CollectiveEpilogueFwdINS6_IJS8_S8_S9_EEENS6_IJNS7_ILi1EEESH_SH_EEESB_SD_Li128ELb1ELb1ELb0ELb0EEENS1_19SingleTileSchedulerILb1ELb0ELb1ELi128EEEEEEEEEvNT_6ParamsE,(.L_x_46 - _ZN7cutlass13device_kernelIN5flash19enable_sm80_to_sm89INS1_16FlashAttnFwdSm80INS1_25CollectiveMainloopFwdSm80ILi4ELi1ELb0EN4cute5tupleIJNS5_1CILi128EEENS7_ILi64EEES8_EEELi128ENS_10bfloat16_tEfNS_4arch4Sm80ELb0ELb0ELb1ELb1ELb1ELb0ELb1ELb0EEENS1_21CollectiveEpilogueFwdINS6_IJS8_S8_S9_EEENS6_IJNS7_ILi1EEESH_SH_EEESB_SD_Li128ELb1ELb1ELb0ELb0EEENS1_19SingleTileSchedulerILb1ELb0ELb1ELi128EEEEEEEEEvNT_6ParamsE)
        .other          _ZN7cutlass13device_kernelIN5flash19enable_sm80_to_sm89INS1_16FlashAttnFwdSm80INS1_25CollectiveMainloopFwdSm80ILi4ELi1ELb0EN4cute5tupleIJNS5_1CILi128EEENS7_ILi64EEES8_EEELi128ENS_10bfloat16_tEfNS_4arch4Sm80ELb0ELb0ELb1ELb1ELb1ELb0ELb1ELb0EEENS1_21CollectiveEpilogueFwdINS6_IJS8_S8_S9_EEENS6_IJNS7_ILi1EEESH_SH_EEESB_SD_Li128ELb1ELb1ELb0ELb0EEENS1_19SingleTileSchedulerILb1ELb0ELb1ELi128EEEEEEEEEvNT_6ParamsE,@"STO_CUDA_ENTRY STV_DEFAULT"
_ZN7cutlass13device_kernelIN5flash19enable_sm80_to_sm89INS1_16FlashAttnFwdSm80INS1_25CollectiveMainloopFwdSm80ILi4ELi1ELb0EN4cute5tupleIJNS5_1CILi128EEENS7_ILi64EEES8_EEELi128ENS_10bfloat16_tEfNS_4arch4Sm80ELb0ELb0ELb1ELb1ELb1ELb0ELb1ELb0EEENS1_21CollectiveEpilogueFwdINS6_IJS8_S8_S9_EEENS6_IJNS7_ILi1EEESH_SH_EEESB_SD_Li128ELb1ELb1ELb0ELb0EEENS1_19SingleTileSchedulerILb1ELb0ELb1ELi128EEEEEEEEEvNT_6ParamsE:
[----:B------:R-:W-:Y:S01]  /*0000*/  LDC R1, c[0x0][0x28] ;  /* 0x00000a00ff017b82 */ /* 0x000fe20000000800 */
[----:B------:R-:W-:Y:S05]  /*0010*/  EXIT ;  /* 0x000000000000794d */ /* 0x000fea0003800000 */
.L_x_10:
        /* <DEDUP_REMOVED lines=14> */
.L_x_46:


//--------------------- .text._ZN7cutlass13device_kernelIN5flash19enable_sm80_to_sm89INS1_16FlashAttnFwdSm80INS1_25CollectiveMainloopFwdSm80ILi4ELi1ELb0EN4cute5tupleIJNS5_1CILi128EEENS7_ILi64EEES8_EEELi128ENS_10bfloat16_tEfNS_4arch4Sm80ELb0ELb0ELb1ELb1ELb1ELb1ELb1ELb0EEENS1_21CollectiveEpilogueFwdINS6_IJS8_S8_S9_EEENS6_IJNS7_ILi1EEESH_SH_EEESB_SD_Li128ELb1ELb1ELb0ELb0EEENS1_19SingleTileSchedulerILb1ELb0ELb1ELi128EEEEEEEEEvNT_6ParamsE --------------------------
	.section	.text._ZN7cutlass13device_kernelIN5flash19enable_sm80_to_sm89INS1_16FlashAttnFwdSm80INS1_25CollectiveMainloopFwdSm80ILi4ELi1ELb0EN4cute5tupleIJNS5_1CILi128EEENS7_ILi64EEES8_EEELi128ENS_10bfloat16_tEfNS_4arch4Sm80ELb0ELb0ELb1ELb1ELb1ELb1ELb1ELb0EEENS1_21CollectiveEpilogueFwdINS6_IJS8_S8_S9_EEENS6_IJNS7_ILi1EEESH_SH_EEESB_SD_Li128ELb1ELb1ELb0ELb0EEENS1_19SingleTileSchedulerILb1ELb0ELb1ELi128EEEEEEEEEvNT_6ParamsE,"ax",@progbits
	.align	128
.text._ZN7cutlass13device_kernelIN5flash19enable_sm80_to_sm89INS1_16FlashAttnFwdSm80INS1_25CollectiveMainloopFwdSm80ILi4ELi1ELb0EN4cute5tupleIJNS5_1CILi128EEENS7_ILi64EEES8_EEELi128ENS_10bfloat16_tEfNS_4arch4Sm80ELb0ELb0ELb1ELb1ELb1ELb1ELb1ELb0EEENS1_21CollectiveEpilogueFwdINS6_IJS8_S8_S9_EEENS6_IJNS7_ILi1EEESH_SH_EEESB_SD_Li128ELb1ELb1ELb0ELb0EEENS1_19SingleTileSchedulerILb1ELb0ELb1ELi128EEEEEEEEEvNT_6ParamsE:
        .type           _ZN7cutlass13device_kernelIN5flash19enable_sm80_to_sm89INS1_16FlashAttnFwdSm80INS1_25CollectiveMainloopFwdSm80ILi4ELi1ELb0EN4cute5tupleIJNS5_1CILi128EEENS7_ILi64EEES8_EEELi128ENS_10bfloat16_tEfNS_4arch4Sm80ELb0ELb0ELb1ELb1ELb1ELb1ELb1ELb0EEENS1_21CollectiveEpilogueFwdINS6_IJS8_S8_S9_EEENS6_IJNS7_ILi1EEESH_SH_EEESB_SD_Li128ELb1ELb1ELb0ELb0EEENS1_19SingleTileSchedulerILb1ELb0ELb1ELi128EEEEEEEEEvNT_6ParamsE,@function
        .size           _ZN7cutlass13device_kernelIN5flash19enable_sm80_to_sm89INS1_16FlashAttnFwdSm80INS1_25CollectiveMainloopFwdSm80ILi4ELi1ELb0EN4cute5tupleIJNS5_1CILi128EEENS7_ILi64EEES8_EEELi128ENS_10bfloat16_tEfNS_4arch4Sm80ELb0ELb0ELb1ELb1ELb1ELb1ELb1ELb0EEENS1_21CollectiveEpilogueFwdINS6_IJS8_S8_S9_EEENS6_IJNS7_ILi1EEESH_SH_EEESB_SD_Li128ELb1ELb1ELb0ELb0EEENS1_19SingleTileSchedulerILb1ELb0ELb1ELi128EEEEEEEEEvNT_6ParamsE,(.L_x_47 - _ZN7cutlass13device_kernelIN5flash19enable_sm80_to_sm89INS1_16FlashAttnFwdSm80INS1_25CollectiveMainloopFwdSm80ILi4ELi1ELb0EN4cute5tupleIJNS5_1CILi128EEENS7_ILi64EEES8_EEELi128ENS_10bfloat16_tEfNS_4arch4Sm80ELb0ELb0ELb1ELb1ELb1ELb1ELb1ELb0EEENS1_21CollectiveEpilogueFwdINS6_IJS8_S8_S9_EEENS6_IJNS7_ILi1EEESH_SH_EEESB_SD_Li128ELb1ELb1ELb0ELb0EEENS1_19SingleTileSchedulerILb1ELb0ELb1ELi128EEEEEEEEEvNT_6ParamsE)
        .other          _ZN7cutlass13device_kernelIN5flash19enable_sm80_to_sm89INS1_16FlashAttnFwdSm80INS1_25CollectiveMainloopFwdSm80ILi4ELi1ELb0EN4cute5tupleIJNS5_1CILi128EEENS7_ILi64EEES8_EEELi128ENS_10bfloat16_tEfNS_4arch4Sm80ELb0ELb0ELb1ELb1ELb1ELb1ELb1ELb0EEENS1_21CollectiveEpilogueFwdINS6_IJS8_S8_S9_EEENS6_IJNS7_ILi1EEESH_SH_EEESB_SD_Li128ELb1ELb1ELb0ELb0EEENS1_19SingleTileSchedulerILb1ELb0ELb1ELi128EEEEEEEEEvNT_6ParamsE,@"STO_CUDA_ENTRY STV_DEFAULT"
_ZN7cutlass13device_kernelIN5flash19enable_sm80_to_sm89INS1_16FlashAttnFwdSm80INS1_25CollectiveMainloopFwdSm80ILi4ELi1ELb0EN4cute5tupleIJNS5_1CILi128EEENS7_ILi64EEES8_EEELi128ENS_10bfloat16_tEfNS_4arch4Sm80ELb0ELb0ELb1ELb1ELb1ELb1ELb1ELb0EEENS1_21CollectiveEpilogueFwdINS6_IJS8_S8_S9_EEENS6_IJNS7_ILi1EEESH_SH_EEESB_SD_Li128ELb1ELb1ELb0ELb0EEENS1_19SingleTileSchedulerILb1ELb0ELb1ELi128EEEEEEEEEvNT_6ParamsE:
[----:B------:R-:W-:Y:S01]  /*0000*/  LDC R1, c[0x0][0x28] ;  /* 0x00000a00ff017b82 */ /* 0x000fe20000000800 */
[----:B------:R-:W-:Y:S05]  /*0010*/  EXIT ;  /* 0x000000000000794d */ /* 0x000fea0003800000 */
.L_x_11:
        /* <DEDUP_REMOVED lines=14> */
.L_x_47:


//--------------------- .text._ZN7cutlass13device_kernelIN5flash19enable_sm80_to_sm89INS1_16FlashAttnFwdSm80INS1_25CollectiveMainloopFwdSm80ILi4ELi1ELb0EN4cute5tupleIJNS5_1CILi128EEENS7_ILi48EEES8_EEELi128ENS_10bfloat16_tEfNS_4arch4Sm80ELb0ELb1ELb1ELb0ELb1ELb0ELb1ELb0EEENS1_21CollectiveEpilogueFwdINS6_IJS8_S8_S9_EEENS6_IJNS7_ILi1EEESH_SH_EEESB_SD_Li128ELb0ELb1ELb0ELb0EEENS1_19SingleTileSchedulerILb0ELb0ELb1ELi128EEEEEEEEEvNT_6ParamsE --------------------------
	.section	.text._ZN7cutlass13device_kernelIN5flash19enable_sm80_to_sm89INS1_16FlashAttnFwdSm80INS1_25CollectiveMainloopFwdSm80ILi4ELi1ELb0EN4cute5tupleIJNS5_1CILi128EEENS7_ILi48EEES8_EEELi128ENS_10bfloat16_tEfNS_4arch4Sm80ELb0ELb1ELb1ELb0ELb1ELb0ELb1ELb0EEENS1_21CollectiveEpilogueFwdINS6_IJS8_S8_S9_EEENS6_IJNS7_ILi1EEESH_SH_EEESB_SD_Li128ELb0ELb1ELb0ELb0EEENS1_19SingleTileSchedulerILb0ELb0ELb1ELi128EEEEEEEEEvNT_6ParamsE,"ax",@progbits
	.align	128
.text._ZN7cutlass13device_kernelIN5flash19enable_sm80_to_sm89INS1_16FlashAttnFwdSm80INS1_25CollectiveMainloopFwdSm80ILi4ELi1ELb0EN4cute5tupleIJNS5_1CILi128EEENS7_ILi48EEES8_EEELi128ENS_10bfloat16_tEfNS_4arch4Sm80ELb0ELb1ELb1ELb0ELb1ELb0ELb1ELb0EEENS1_21CollectiveEpilogueFwdINS6_IJS8_S8_S9_EEENS6_IJNS7_ILi1EEESH_SH_EEESB_SD_Li128ELb0ELb1ELb0ELb0EEENS1_19SingleTileSchedulerILb0ELb0ELb1ELi128EEEEEEEEEvNT_6ParamsE:
        .type           _ZN7cutlass13device_kernelIN5flash19enable_sm80_to_sm89INS1_16FlashAttnFwdSm80INS1_25CollectiveMainloopFwdSm80ILi4ELi1ELb0EN4cute5tupleIJNS5_1CILi128EEENS7_ILi48EEES8_EEELi128ENS_10bfloat16_tEfNS_4arch4Sm80ELb0ELb1ELb1ELb0ELb1ELb0ELb1ELb0EEENS1_21CollectiveEpilogueFwdINS6_IJS8_S8_S9_EEENS6_IJNS7_ILi1EEESH_SH_EEESB_SD_Li128ELb0ELb1ELb0ELb0EEENS1_19SingleTileSchedulerILb0ELb0ELb1ELi128EEEEEEEEEvNT_6ParamsE,@function
        .size           _ZN7cutlass13device_kernelIN5flash19enable_sm80_to_sm89INS1_16FlashAttnFwdSm80INS1_25CollectiveMainloopFwdSm80ILi4ELi1ELb0EN4cute5tupleIJNS5_1CILi128EEENS7_ILi48EEES8_EEELi128ENS_10bfloat16_tEfNS_4arch4Sm80ELb0ELb1ELb1ELb0ELb1ELb0ELb1ELb0EEENS1_21CollectiveEpilogueFwdINS6_IJS8_S8_S9_EEENS6_IJNS7_ILi1EEESH_SH_EEESB_SD_Li128ELb0ELb1ELb0ELb0EEENS1_19SingleTileSchedulerILb0ELb0ELb1ELi128EEEEEEEEEvNT_6ParamsE,(.L_x_48 - _ZN7cutlass13device_kernelIN5flash19enable_sm80_to_sm89INS1_16FlashAttnFwdSm80INS1_25CollectiveMainloopFwdSm80ILi4ELi1ELb0EN4cute5tupleIJNS5_1CILi128EEENS7_ILi48EEES8_EEELi128ENS_10bfloat16_tEfNS_4arch4Sm80ELb0ELb1ELb1ELb0ELb1ELb0ELb1ELb0EEENS1_21CollectiveEpilogueFwdINS6_IJS8_S8_S9_EEENS6_IJNS7_ILi1EEESH_SH_EEESB_SD_Li128ELb0ELb1ELb0ELb0EEENS1_19SingleTileSchedulerILb0ELb0ELb1ELi128EEEEEEEEEvNT_6ParamsE)
        .other          _ZN7cutlass13device_kernelIN5flash19enable_sm80_to_sm89INS1_16FlashAttnFwdSm80INS1_25CollectiveMainloopFwdSm80ILi4ELi1ELb0EN4cute5tupleIJNS5_1CILi128EEENS7_ILi48EEES8_EEELi128ENS_10bfloat16_tEfNS_4arch4Sm80ELb0ELb1ELb1ELb0ELb1ELb0ELb1ELb0EEENS1_21CollectiveEpilogueFwdINS6_IJS8_S8_S9_EEENS6_IJNS7_ILi1EEESH_SH_EEESB_SD_Li128ELb0ELb1ELb0ELb0EEENS1_19SingleTileSchedulerILb0ELb0ELb1ELi128EEEEEEEEEvNT_6ParamsE,@"STO_CUDA_ENTRY STV_DEFAULT"
_ZN7cutlass13device_kernelIN5flash19enable_sm80_to_sm89INS1_16FlashAttnFwdSm80INS1_25CollectiveMainloopFwdSm80ILi4ELi1ELb0EN4cute5tupleIJNS5_1CILi128EEENS7_ILi48EEES8_EEELi128ENS_10bfloat16_tEfNS_4arch4Sm80ELb0ELb1ELb1ELb0ELb1ELb0ELb1ELb0EEENS1_21CollectiveEpilogueFwdINS6_IJS8_S8_S9_EEENS6_IJNS7_ILi1EEESH_SH_EEESB_SD_Li128ELb0ELb1ELb0ELb0EEENS1_19SingleTileSchedulerILb0ELb0ELb1ELi128EEEEEEEEEvNT_6ParamsE:
[----:B------:R-:W-:Y:S01]  /*0000*/  LDC R1, c[0x0][0x28] ;  /* 0x00000a00ff017b82 */ /* 0x000fe20000000800 */
[----:B------:R-:W-:Y:S05]  /*0010*/  EXIT ;  /* 0x000000000000794d */ /* 0x000fea0003800000 */
.L_x_12:
        /* <DEDUP_REMOVED lines=14> */
.L_x_48:


//--------------------- .text._ZN7cutlass13device_kernelIN5flash19enable_sm80_to_sm89INS1_16FlashAttnFwdSm80INS1_25CollectiveMainloopFwdSm80ILi4ELi1ELb0EN4cute5tupleIJNS5_1CILi128EEENS7_ILi48EEES8_EEELi128ENS_10bfloat16_tEfNS_4arch4Sm80ELb0ELb1ELb1ELb1ELb1ELb0ELb1ELb0EEENS1_21CollectiveEpilogueFwdINS6_IJS8_S8_S9_EEENS6_IJNS7_ILi1EEESH_SH_EEESB_SD_Li128ELb1ELb1ELb0ELb0EEENS1_19SingleTileSchedulerILb1ELb0ELb1ELi128EEEEEEEEEvNT_6ParamsE --------------------------
	.section	.text._ZN7cutlass13device_kernelIN5flash19enable_sm80_to_sm89INS1_16FlashAttnFwdSm80INS1_25CollectiveMainloopFwdSm80ILi4ELi1ELb0EN4cute5tupleIJNS5_1CILi128EEENS7_ILi48EEES8_EEELi128ENS_10bfloat16_tEfNS_4arch4Sm80ELb0ELb1ELb1ELb1ELb1ELb0ELb1ELb0EEENS1_21CollectiveEpilogueFwdINS6_IJS8_S8_S9_EEENS6_IJNS7_ILi1EEESH_SH_EEESB_SD_Li128ELb1ELb1ELb0ELb0EEENS1_19SingleTileSchedulerILb1ELb0ELb1ELi128EEEEEEEEEvNT_6ParamsE,"ax",@progbits
	.align	128
.text._ZN7cutlass13device_kernelIN5flash19enable_sm80_to_sm89INS1_16FlashAttnFwdSm80INS1_25CollectiveMainloopFwdSm80ILi4ELi1ELb0EN4cute5tupleIJNS5_1CILi128EEENS7_ILi48EEES8_EEELi128ENS_10bfloat16_tEfNS_4arch4Sm80ELb0ELb1ELb1ELb1ELb1ELb0ELb1ELb0EEENS1_21CollectiveEpilogueFwdINS6_IJS8_S8_S9_EEENS6_IJNS7_ILi1EEESH_SH_EEESB_SD_Li128ELb1ELb1ELb0ELb0EEENS1_19SingleTileSchedulerILb1ELb0ELb1ELi128EEEEEEEEEvNT_6ParamsE:
        .type           _ZN7cutlass13device_kernelIN5flash19enable_sm80_to_sm89INS1_16FlashAttnFwdSm80INS1_25CollectiveMainloopFwdSm80ILi4ELi1ELb0EN4cute5tupleIJNS5_1CILi128EEENS7_ILi48EEES8_EEELi128ENS_10bfloat16_tEfNS_4arch4Sm80ELb0ELb1ELb1ELb1ELb1ELb0ELb1ELb0EEENS1_21CollectiveEpilogueFwdINS6_IJS8_S8_S9_EEENS6_IJNS7_ILi1EEESH_SH_EEESB_SD_Li128ELb1ELb1ELb0ELb0EEENS1_19SingleTileSchedulerILb1ELb0ELb1ELi128EEEEEEEEEvNT_6ParamsE,@function
        .size           _ZN7cutlass13device_kernelIN5flash19enable_sm80_to_sm89INS1_16FlashAttnFwdSm80INS1_25CollectiveMainloopFwdSm80ILi4ELi1ELb0EN4cute5tupleIJNS5_1CILi128EEENS7_ILi48EEES8_EEELi128ENS_10bfloat16_tEfNS_4arch4Sm80ELb0ELb1ELb1ELb1ELb1ELb0ELb1ELb0EEENS1_21CollectiveEpilogueFwdINS6_IJS8_S8_S9_EEENS6_IJNS7_ILi1EEESH_SH_EEESB_SD_Li128ELb1ELb1ELb0ELb0EEENS1_19SingleTileSchedulerILb1ELb0ELb1ELi128EEEEEEEEEvNT_6ParamsE,(.L_x_49 - _ZN7cutlass13device_kernelIN5flash19enable_sm80_to_sm89INS1_16FlashAttnFwdSm80INS1_25CollectiveMainloopFwdSm80ILi4ELi1ELb0EN4cute5tupleIJNS5_1CILi128EEENS7_ILi48EEES8_EEELi128ENS_10bfloat16_tEfNS_4arch4Sm80ELb0ELb1ELb1ELb1ELb1ELb0ELb1ELb0EEENS1_21CollectiveEpilogueFwdINS6_IJS8_S8_S9_EEENS6_IJNS7_ILi1EEESH_SH_EEESB_SD_Li128ELb1ELb1ELb0ELb0EEENS1_19SingleTileSchedulerILb1ELb0ELb1ELi128EEEEEEEEEvNT_6ParamsE)
        .other          _ZN7cutlass13device_kernelIN5flash19enable_sm80_to_sm89INS1_16FlashAttnFwdSm80INS1_25CollectiveMainloopFwdSm80ILi4ELi1ELb0EN4cute5tupleIJNS5_1CILi128EEENS7_ILi48EEES8_EEELi128ENS_10bfloat16_tEfNS_4arch4Sm80ELb0ELb1ELb1ELb1ELb1ELb0ELb1ELb0EEENS1_21CollectiveEpilogueFwdINS6_IJS8_S8_S9_EEENS6_IJNS7_ILi1EEESH_SH_EEESB_SD_Li128ELb1ELb1ELb0ELb0EEENS1_19SingleTileSchedulerILb1ELb0ELb1ELi128EEEEEEEEEvNT_6ParamsE,@"STO_CUDA_ENTRY STV_DEFAULT"
_ZN7cutlass13device_kernelIN5flash19enable_sm80_to_sm89INS1_16FlashAttnFwdSm80INS1_25CollectiveMainloopFwdSm80ILi4ELi1ELb0EN4cute5tupleIJNS5_1CILi128EEENS7_ILi48EEES8_EEELi128ENS_10bfloat16_tEfNS_4arch4Sm80ELb0ELb1ELb1ELb1ELb1ELb0ELb1ELb0EEENS1_21CollectiveEpilogueFwdINS6_IJS8_S8_S9_EEENS6_IJNS7_ILi1EEESH_SH_EEESB_SD_Li128ELb1ELb1ELb0ELb0EEENS1_19SingleTileSchedulerILb1ELb0ELb1ELi128EEEEEEEEEvNT_6ParamsE:
[----:B------:R-:W-:Y:S01]  /*0000*/  LDC R1, c[0x0][0x28] ;  /* 0x00000a00ff017b82 */ /* 0x000fe20000000800 */
[----:B------:R-:W-:Y:S05]  /*0010*/  EXIT ;  /* 0x000000000000794d */ /* 0x000fea0003800000 */
.L_x_13:
        /* <DEDUP_REMOVED lines=14> */
.L_x_49:


//--------------------- .text._ZN7cutlass13device_kernelIN5flash19enable_sm80_to_sm89INS1_16FlashAttnFwdSm80INS1_25CollectiveMainloopFwdSm80ILi4ELi1ELb0EN4cute5tupleIJNS5_1CILi128EEENS7_ILi48EEES8_EEELi128ENS_10bfloat16_tEfNS_4arch4Sm80ELb0ELb1ELb1ELb1ELb1ELb1ELb1ELb0EEENS1_21CollectiveEpilogueFwdINS6_IJS8_S8_S9_EEENS6_IJNS7_ILi1EEESH_SH_EEESB_SD_Li128ELb1ELb1ELb0ELb0EEENS1_19SingleTileSchedulerILb1ELb0ELb1ELi128EEEEEEEEEvNT_6ParamsE --------------------------
	.section	.text._ZN7cutlass13device_kernelIN5flash19enable_sm80_to_sm89INS1_16FlashAttnFwdSm80INS1_25CollectiveMainloopFwdSm80ILi4ELi1ELb0EN4cute5tupleIJNS5_1CILi128EEENS7_ILi48EEES8_EEELi128ENS_10bfloat16_tEfNS_4arch4Sm80ELb0ELb1ELb1ELb1ELb1ELb1ELb1ELb0EEENS1_21CollectiveEpilogueFwdINS6_IJS8_S8_S9_EEENS6_IJNS7_ILi1EEESH_SH_EEESB_SD_Li128ELb1ELb1ELb0ELb0EEENS1_19SingleTileSchedulerILb1ELb0ELb1ELi128EEEEEEEEEvNT_6ParamsE,"ax",@progbits
	.align	128
.text._ZN7cutlass13device_kernelIN5flash19enable_sm80_to_sm89INS1_16FlashAttnFwdSm80INS1_25CollectiveMainloopFwdSm80ILi4ELi1ELb0EN4cute5tupleIJNS5_1CILi128EEENS7_ILi48EEES8_EEELi128ENS_10bfloat16_tEfNS_4arch4Sm80ELb0ELb1ELb1ELb1ELb1ELb1ELb1ELb0EEENS1_21CollectiveEpilogueFwdINS6_IJS8_S8_S9_EEENS6_IJNS7_ILi1EEESH_SH_EEESB_SD_Li128ELb1ELb1ELb0ELb0EEENS1_19SingleTileSchedulerILb1ELb0ELb1ELi128EEEEEEEEEvNT_6ParamsE:
        .type           _ZN7cutlass13device_kernelIN5flash19enable_sm80_to_sm89INS1_16FlashAttnFwdSm80INS1_25CollectiveMainloopFwdSm80ILi4ELi1ELb0EN4cute5tupleIJNS5_1CILi128EEENS7_ILi48EEES8_EEELi128ENS_10bfloat16_tEfNS_4arch4Sm80ELb0ELb1ELb1ELb1ELb1ELb1ELb1ELb0EEENS1_21CollectiveEpilogueFwdINS6_IJS8_S8_S9_EEENS6_IJNS7_ILi1EEESH_SH_EEESB_SD_Li128ELb1ELb1ELb0ELb0EEENS1_19SingleTileSchedulerILb1ELb0ELb1ELi128EEEEEEEEEvNT_6ParamsE,@function
        .size           _ZN7cutlass13device_kernelIN5flash19enable_sm80_to_sm89INS1_16FlashAttnFwdSm80INS1_25CollectiveMainloopFwdSm80ILi4ELi1ELb0EN4cute5tupleIJNS5_1CILi128EEENS7_ILi48EEES8_EEELi128ENS_10bfloat16_tEfNS_4arch4Sm80ELb0ELb1ELb1ELb1ELb1ELb1ELb1ELb0EEENS1_21CollectiveEpilogueFwdINS6_IJS8_S8_S9_EEENS6_IJNS7_ILi1EEESH_SH_EEESB_SD_Li128ELb1ELb1ELb0ELb0EEENS1_19SingleTileSchedulerILb1ELb0ELb1ELi128EEEEEEEEEvNT_6ParamsE,(.L_x_50 - _ZN7cutlass13device_kernelIN5flash19enable_sm80_to_sm89INS1_16FlashAttnFwdSm80INS1_25CollectiveMainloopFwdSm80ILi4ELi1ELb0EN4cute5tupleIJNS5_1CILi128EEENS7_ILi48EEES8_EEELi128ENS_10bfloat16_tEfNS_4arch4Sm80ELb0ELb1ELb1ELb1ELb1ELb1ELb1ELb0EEENS1_21CollectiveEpilogueFwdINS6_IJS8_S8_S9_EEENS6_IJNS7_ILi1EEESH_SH_EEESB_SD_Li128ELb1ELb1ELb0ELb0EEENS1_19SingleTileSchedulerILb1ELb0ELb1ELi128EEEEEEEEEvNT_6ParamsE)
        .other          _ZN7cutlass13device_kernelIN5flash19enable_sm80_to_sm89INS1_16FlashAttnFwdSm80INS1_25CollectiveMainloopFwdSm80ILi4ELi1ELb0EN4cute5tupleIJNS5_1CILi128EEENS7_ILi48EEES8_EEELi128ENS_10bfloat16_tEfNS_4arch4Sm80ELb0ELb1ELb1ELb1ELb1ELb1ELb1ELb0EEENS1_21CollectiveEpilogueFwdINS6_IJS8_S8_S9_EEENS6_IJNS7_ILi1EEESH_SH_EEESB_SD_Li128ELb1ELb1ELb0ELb0EEENS1_19SingleTileSchedulerILb1ELb0ELb1ELi128EEEEEEEEEvNT_6ParamsE,@"STO_CUDA_ENTRY STV_DEFAULT"
_ZN7cutlass13device_kernelIN5flash19enable_sm80_to_sm89INS1_16FlashAttnFwdSm80INS1_25CollectiveMainloopFwdSm80ILi4ELi1ELb0EN4cute5tupleIJNS5_1CILi128EEENS7_ILi48EEES8_EEELi128ENS_10bfloat16_tEfNS_4arch4Sm80ELb0ELb1ELb1ELb1ELb1ELb1ELb1ELb0EEENS1_21CollectiveEpilogueFwdINS6_IJS8_S8_S9_EEENS6_IJNS7_ILi1EEESH_SH_EEESB_SD_Li128ELb1ELb1ELb0ELb0EEENS1_19SingleTileSchedulerILb1ELb0ELb1ELi128EEEEEEEEEvNT_6ParamsE:
[----:B------:R-:W-:Y:S01]  /*0000*/  LDC R1, c[0x0][0x28] ;  /* 0x00000a00ff017b82 */ /* 0x000fe20000000800 */
[----:B------:R-:W-:Y:S05]  /*0010*/  EXIT ;  /* 0x000000000000794d */ /* 0x000fea0003800000 */
.L_x_14:
        /* <DEDUP_REMOVED lines=14> */
.L_x_50:


//--------------------- .text._ZN7cutlass13device_kernelIN5flash19enable_sm80_to_sm89INS1_16FlashAttnFwdSm80INS1_25CollectiveMainloopFwdSm80ILi4ELi1ELb0EN4cute5tupleIJNS5_1CILi128EEENS7_ILi64EEES8_EEELi128ENS_10bfloat16_tEfNS_4arch4Sm80ELb1ELb0ELb1ELb0ELb1ELb0ELb1ELb0EEENS1_21CollectiveEpilogueFwdINS6_IJS8_S8_S9_EEENS6_IJNS7_ILi1EEESH_SH_EEESB_SD_Li128ELb0ELb1ELb0ELb0EEENS1_30DynamicPersistentTileSchedulerILi128ELi128ELb0ELb1ELb0EEEEEEEEEvNT_6ParamsE --------------------------
	.section	.text._ZN7cutlass13device_kernelIN5flash19enable_sm80_to_sm89INS1_16FlashAttnFwdSm80INS1_25CollectiveMainloopFwdSm80ILi4ELi1ELb0EN4cute5tupleIJNS5_1CILi128EEENS7_ILi64EEES8_EEELi128ENS_10bfloat16_tEfNS_4arch4Sm80ELb1ELb0ELb1ELb0ELb1ELb0ELb1ELb0EEENS1_21CollectiveEpilogueFwdINS6_IJS8_S8_S9_EEENS6_IJNS7_ILi1EEESH_SH_EEESB_SD_Li128ELb0ELb1ELb0ELb0EEENS1_30DynamicPersistentTileSchedulerILi128ELi128ELb0ELb1ELb0EEEEEEEEEvNT_6ParamsE,"ax",@progbits
	.align	128
.text._ZN7cutlass13device_kernelIN5flash19enable_sm80_to_sm89INS1_16FlashAttnFwdSm80INS1_25CollectiveMainloopFwdSm80ILi4ELi1ELb0EN4cute5tupleIJNS5_1CILi128EEENS7_ILi64EEES8_EEELi128ENS_10bfloat16_tEfNS_4arch4Sm80ELb1ELb0ELb1ELb0ELb1ELb0ELb1ELb0EEENS1_21CollectiveEpilogueFwdINS6_IJS8_S8_S9_EEENS6_IJNS7_ILi1EEESH_SH_EEESB_SD_Li128ELb0ELb1ELb0ELb0EEENS1_30DynamicPersistentTileSchedulerILi128ELi128ELb0ELb1ELb0EEEEEEEEEvNT_6ParamsE:
        .type           _ZN7cutlass13device_kernelIN5flash19enable_sm80_to_sm89INS1_16FlashAttnFwdSm80INS1_25CollectiveMainloopFwdSm80ILi4ELi1ELb0EN4cute5tupleIJNS5_1CILi128EEENS7_ILi64EEES8_EEELi128ENS_10bfloat16_tEfNS_4arch4Sm80ELb1ELb0ELb1ELb0ELb1ELb0ELb1ELb0EEENS1_21CollectiveEpilogueFwdINS6_IJS8_S8_S9_EEENS6_IJNS7_ILi1EEESH_SH_EEESB_SD_Li128ELb0ELb1ELb0ELb0EEENS1_30DynamicPersistentTileSchedulerILi128ELi128ELb0ELb1ELb0EEEEEEEEEvNT_6ParamsE,@function
        .size           _ZN7cutlass13device_kernelIN5flash19enable_sm80_to_sm89INS1_16FlashAttnFwdSm80INS1_25CollectiveMainloopFwdSm80ILi4ELi1ELb0EN4cute5tupleIJNS5_1CILi128EEENS7_ILi64EEES8_EEELi128ENS_10bfloat16_tEfNS_4arch4Sm80ELb1ELb0ELb1ELb0ELb1ELb0ELb1ELb0EEENS1_21CollectiveEpilogueFwdINS6_IJS8_S8_S9_EEENS6_IJNS7_ILi1EEESH_SH_EEESB_SD_Li128ELb0ELb1ELb0ELb0EEENS1_30DynamicPersistentTileSchedulerILi128ELi128ELb0ELb1ELb0EEEEEEEEEvNT_6ParamsE,(.L_x_51 - _ZN7cutlass13device_kernelIN5flash19enable_sm80_to_sm89INS1_16FlashAttnFwdSm80INS1_25CollectiveMainloopFwdSm80ILi4ELi1ELb0EN4cute5tupleIJNS5_1CILi128EEENS7_ILi64EEES8_EEELi128ENS_10bfloat16_tEfNS_4arch4Sm80ELb1ELb0ELb1ELb0ELb1ELb0ELb1ELb0EEENS1_21CollectiveEpilogueFwdINS6_IJS8_S8_S9_EEENS6_IJNS7_ILi1EEESH_SH_EEESB_SD_Li128ELb0ELb1ELb0ELb0EEENS1_30DynamicPersistentTileSchedulerILi128ELi128ELb0ELb1ELb0EEEEEEEEEvNT_6ParamsE)
        .other          _ZN7cutlass13device_kernelIN5flash19enable_sm80_to_sm89INS1_16FlashAttnFwdSm80INS1_25CollectiveMainloopFwdSm80ILi4ELi1ELb0EN4cute5tupleIJNS5_1CILi128EEENS7_ILi64EEES8_EEELi128ENS_10bfloat16_tEfNS_4arch4Sm80ELb1ELb0ELb1ELb0ELb1ELb0ELb1ELb0EEENS1_21CollectiveEpilogueFwdINS6_IJS8_S8_S9_EEENS6_IJNS7_ILi1EEESH_SH_EEESB_SD_Li128ELb0ELb1ELb0ELb0EEENS1_30DynamicPersistentTileSchedulerILi128ELi128ELb0ELb1ELb0EEEEEEEEEvNT_6ParamsE,@"STO_CUDA_ENTRY STV_DEFAULT"
_ZN7cutlass13device_kernelIN5flash19enable_sm80_to_sm89INS1_16FlashAttnFwdSm80INS1_25CollectiveMainloopFwdSm80ILi4ELi1ELb0EN4cute5tupleIJNS5_1CILi128EEENS7_ILi64EEES8_EEELi128ENS_10bfloat16_tEfNS_4arch4Sm80ELb1ELb0ELb1ELb0ELb1ELb0ELb1ELb0EEENS1_21CollectiveEpilogueFwdINS6_IJS8_S8_S9_EEENS6_IJNS7_ILi1EEESH_SH_EEESB_SD_Li128ELb0ELb1ELb0ELb0EEENS1_30DynamicPersistentTileSchedulerILi128ELi128ELb0ELb1ELb0EEEEEEEEEvNT_6ParamsE:
[----:B------:R-:W-:Y:S01]  /*0000*/  LDC R1, c[0x0][0x28] ;  /* 0x00000a00ff017b82 */ /* 0x000fe20000000800 */
[----:B------:R-:W-:Y:S05]  /*0010*/  EXIT ;  /* 0x000000000000794d */ /* 0x000fea0003800000 */
.L_x_15:
        /* <DEDUP_REMOVED lines=14> */
.L_x_51:


//--------------------- .text._ZN7cutlass13device_kernelIN5flash19enable_sm80_to_sm89INS1_16FlashAttnFwdSm80INS1_25CollectiveMainloopFwdSm80ILi4ELi1ELb0EN4cute5tupleIJNS5_1CILi128EEENS7_ILi64EEES8_EEELi128ENS_10bfloat16_tEfNS_4arch4Sm80ELb1ELb0ELb1ELb1ELb1ELb0ELb1ELb0EEENS1_21CollectiveEpilogueFwdINS6_IJS8_S8_S9_EEENS6_IJNS7_ILi1EEESH_SH_EEESB_SD_Li128ELb1ELb1ELb0ELb0EEENS1_19SingleTileSchedulerILb1ELb0ELb1ELi128EEEEEEEEEvNT_6ParamsE --------------------------
	.section	.text._ZN7cutlass13device_kernelIN5flash19enable_sm80_to_sm89INS1_16FlashAttnFwdSm80INS1_25CollectiveMainloopFwdSm80ILi4ELi1ELb0EN4cute5tupleIJNS5_1CILi128EEENS7_ILi64EEES8_EEELi128ENS_10bfloat16_tEfNS_4arch4Sm80ELb1ELb0ELb1ELb1ELb1ELb0ELb1ELb0EEENS1_21CollectiveEpilogueFwdINS6_IJS8_S8_S9_EEENS6_IJNS7_ILi1EEESH_SH_EEESB_SD_Li128ELb1ELb1ELb0ELb0EEENS1_19SingleTileSchedulerILb1ELb0ELb1ELi128EEEEEEEEEvNT_6ParamsE,"ax",@progbits
	.align	128
.text._ZN7cutlass13device_kernelIN5flash19enable_sm80_to_sm89INS1_16FlashAttnFwdSm80INS1_25CollectiveMainloopFwdSm80ILi4ELi1ELb0EN4cute5tupleIJNS5_1CILi128EEENS7_ILi64EEES8_EEELi128ENS_10bfloat16_tEfNS_4arch4Sm80ELb1ELb0ELb1ELb1ELb1ELb0ELb1ELb0EEENS1_21CollectiveEpilogueFwdINS6_IJS8_S8_S9_EEENS6_IJNS7_ILi1EEESH_SH_EEESB_SD_Li128ELb1ELb1ELb0ELb0EEENS1_19SingleTileSchedulerILb1ELb0ELb1ELi128EEEEEEEEEvNT_6ParamsE:
        .type           _ZN7cutlass13device_kernelIN5flash19enable_sm80_to_sm89INS1_16FlashAttnFwdSm80INS1_25CollectiveMainloopFwdSm80ILi4ELi1ELb0EN4cute5tupleIJNS5_1CILi128EEENS7_ILi64EEES8_EEELi128ENS_10bfloat16_tEfNS_4arch4Sm80ELb1ELb0ELb1ELb1ELb1ELb0ELb1ELb0EEENS1_21CollectiveEpilogueFwdINS6_IJS8_S8_S9_EEENS6_IJNS7_ILi1EEESH_SH_EEESB_SD_Li128ELb1ELb1ELb0ELb0EEENS1_19SingleTileSchedulerILb1ELb0ELb1ELi128EEEEEEEEEvNT_6ParamsE,@function
        .size           _ZN7cutlass13device_kernelIN5flash19enable_sm80_to_sm89INS1_16FlashAttnFwdSm80INS1_25CollectiveMainloopFwdSm80ILi4ELi1ELb0EN4cute5tupleIJNS5_1CILi128EEENS7_ILi64EEES8_EEELi128ENS_10bfloat16_tEfNS_4arch4Sm80ELb1ELb0ELb1ELb1ELb1ELb0ELb1ELb0EEENS1_21CollectiveEpilogueFwdINS6_IJS8_S8_S9_EEENS6_IJNS7_ILi1EEESH_SH_EEESB_SD_Li128ELb1ELb1ELb0ELb0EEENS1_19SingleTileSchedulerILb1ELb0ELb1ELi128EEEEEEEEEvNT_6ParamsE,(.L_x_52 - _ZN7cutlass13device_kernelIN5flash19enable_sm80_to_sm89INS1_16FlashAttnFwdSm80INS1_25CollectiveMainloopFwdSm80ILi4ELi1ELb0EN4cute5tupleIJNS5_1CILi128EEENS7_ILi64EEES8_EEELi128ENS_10bfloat16_tEfNS_4arch4Sm80ELb1ELb0ELb1ELb1ELb1ELb0ELb1ELb0EEENS1_21CollectiveEpilogueFwdINS6_IJS8_S8_S9_EEENS6_IJNS7_ILi1EEESH_SH_EEESB_SD_Li128ELb1ELb1ELb0ELb0EEENS1_19SingleTileSchedulerILb1ELb0ELb1ELi128EEEEEEEEEvNT_6ParamsE)
        .other          _ZN7cutlass13device_kernelIN5flash19enable_sm80_to_sm89INS1_16FlashAttnFwdSm80INS1_25CollectiveMainloopFwdSm80ILi4ELi1ELb0EN4cute5tupleIJNS5_1CILi128EEENS7_ILi64EEES8_EEELi128ENS_10bfloat16_tEfNS_4arch4Sm80ELb1ELb0ELb1ELb1ELb1ELb0ELb1ELb0EEENS1_21CollectiveEpilogueFwdINS6_IJS8_S8_S9_EEENS6_IJNS7_ILi1EEESH_SH_EEESB_SD_Li128ELb1ELb1ELb0ELb0EEENS1_19SingleTileSchedulerILb1ELb0ELb1ELi128EEEEEEEEEvNT_6ParamsE,@"STO_CUDA_ENTRY STV_DEFAULT"
_ZN7cutlass13device_kernelIN5flash19enable_sm80_to_sm89INS1_16FlashAttnFwdSm80INS1_25CollectiveMainloopFwdSm80ILi4ELi1ELb0EN4cute5tupleIJNS5_1CILi128EEENS7_ILi64EEES8_EEELi128ENS_10bfloat16_tEfNS_4arch4Sm80ELb1ELb0ELb1ELb1ELb1ELb0ELb1ELb0EEENS1_21CollectiveEpilogueFwdINS6_IJS8_S8_S9_EEENS6_IJNS7_ILi1EEESH_SH_EEESB_SD_Li128ELb1ELb1ELb0ELb0EEENS1_19SingleTileSchedulerILb1ELb0ELb1ELi128EEEEEEEEEvNT_6ParamsE:
[----:B------:R-:W-:Y:S01]  /*0000*/  LDC R1, c[0x0][0x28] ;  /* 0x00000a00ff017b82 */ /* 0x000fe20000000800 */
[----:B------:R-:W-:Y:S05]  /*0010*/  EXIT ;  /* 0x000000000000794d */ /* 0x000fea0003800000 */
.L_x_16:
        /* <DEDUP_REMOVED lines=14> */
.L_x_52:


//--------------------- .text._ZN7cutlass13device_kernelIN5flash19enable_sm80_to_sm89INS1_16FlashAttnFwdSm80INS1_25CollectiveMainloopFwdSm80ILi4ELi1ELb0EN4cute5tupleIJNS5_1CILi128EEENS7_ILi64EEES8_EEELi128ENS_10bfloat16_tEfNS_4arch4Sm80ELb1ELb0ELb1ELb1ELb1ELb1ELb1ELb0EEENS1_21CollectiveEpilogueFwdINS6_IJS8_S8_S9_EEENS6_IJNS7_ILi1EEESH_SH_EEESB_SD_Li128ELb1ELb1ELb0ELb0EEENS1_19SingleTileSchedulerILb1ELb0ELb1ELi128EEEEEEEEEvNT_6ParamsE --------------------------
	.section	.text._ZN7cutlass13device_kernelIN5flash19enable_sm80_to_sm89INS1_16FlashAttnFwdSm80INS1_25CollectiveMainloopFwdSm80ILi4ELi1ELb0EN4cute5tupleIJNS5_1CILi128EEENS7_ILi64EEES8_EEELi128ENS_10bfloat16_tEfNS_4arch4Sm80ELb1ELb0ELb1ELb1ELb1ELb1ELb1ELb0EEENS1_21CollectiveEpilogueFwdINS6_IJS8_S8_S9_EEENS6_IJNS7_ILi1EEESH_SH_EEESB_SD_Li128ELb1ELb1ELb0ELb0EEENS1_19SingleTileSchedulerILb1ELb0ELb1ELi128EEEEEEEEEvNT_6ParamsE,"ax",@progbits
	.align	128
.text._ZN7cutlass13device_kernelIN5flash19enable_sm80_to_sm89INS1_16FlashAttnFwdSm80INS1_25CollectiveMainloopFwdSm80ILi4ELi1ELb0EN4cute5tupleIJNS5_1CILi128EEENS7_ILi64EEES8_EEELi128ENS_10bfloat16_tEfNS_4arch4Sm80ELb1ELb0ELb1ELb1ELb1ELb1ELb1ELb0EEENS1_21CollectiveEpilogueFwdINS6_IJS8_S8_S9_EEENS6_IJNS7_ILi1EEESH_SH_EEESB_SD_Li128ELb1ELb1ELb0ELb0EEENS1_19SingleTileSchedulerILb1ELb0ELb1ELi128EEEEEEEEEvNT_6ParamsE:
        .type           _ZN7cutlass13device_kernelIN5flash19enable_sm80_to_sm89INS1_16FlashAttnFwdSm80INS1_25CollectiveMainloopFwdSm80ILi4ELi1ELb0EN4cute5tupleIJNS5_1CILi128EEENS7_ILi64EEES8_EEELi128ENS_10bfloat16_tEfNS_4arch4Sm80ELb1ELb0ELb1ELb1ELb1ELb1ELb1ELb0EEENS1_21CollectiveEpilogueFwdINS6_IJS8_S8_S9_EEENS6_IJNS7_ILi1EEESH_SH_EEESB_SD_Li128ELb1ELb1ELb0ELb0EEENS1_19SingleTileSchedulerILb1ELb0ELb1ELi128EEEEEEEEEvNT_6ParamsE,@function
        .size           _ZN7cutlass13device_kernelIN5flash19enable_sm80_to_sm89INS1_16FlashAttnFwdSm80INS1_25CollectiveMainloopFwdSm80ILi4ELi1ELb0EN4cute5tupleIJNS5_1CILi128EEENS7_ILi64EEES8_EEELi128ENS_10bfloat16_tEfNS_4arch4Sm80ELb1ELb0ELb1ELb1ELb1ELb1ELb1ELb0EEENS1_21CollectiveEpilogueFwdINS6_IJS8_S8_S9_EEENS6_IJNS7_ILi1EEESH_SH_EEESB_SD_Li128ELb1ELb1ELb0ELb0EEENS1_19SingleTileSchedulerILb1ELb0ELb1ELi128EEEEEEEEEvNT_6ParamsE,(.L_x_53 - _ZN7cutlass13device_kernelIN5flash19enable_sm80_to_sm89INS1_16FlashAttnFwdSm80INS1_25CollectiveMainloopFwdSm80ILi4ELi1ELb0EN4cute5tupleIJNS5_1CILi128EEENS7_ILi64EEES8_EEELi128ENS_10bfloat16_tEfNS_4arch4Sm80ELb1ELb0ELb1ELb1ELb1ELb1ELb1ELb0EEENS1_21CollectiveEpilogueFwdINS6_IJS8_S8_S9_EEENS6_IJNS7_ILi1EEESH_SH_EEESB_SD_Li128ELb1ELb1ELb0ELb0EEENS1_19SingleTileSchedulerILb1ELb0ELb1ELi128EEEEEEEEEvNT_6ParamsE)
        .other          _ZN7cutlass13device_kernelIN5flash19enable_sm80_to_sm89INS1_16FlashAttnFwdSm80INS1_25CollectiveMainloopFwdSm80ILi4ELi1ELb0EN4cute5tupleIJNS5_1CILi128EEENS7_ILi64EEES8_EEELi128ENS_10bfloat16_tEfNS_4arch4Sm80ELb1ELb0ELb1ELb1ELb1ELb1ELb1ELb0EEENS1_21CollectiveEpilogueFwdINS6_IJS8_S8_S9_EEENS6_IJNS7_ILi1EEESH_SH_EEESB_SD_Li128ELb1ELb1ELb0ELb0EEENS1_19SingleTileSchedulerILb1ELb0ELb1ELi128EEEEEEEEEvNT_6ParamsE,@"STO_CUDA_ENTRY STV_DEFAULT"
_ZN7cutlass13device_kernelIN5flash19enable_sm80_to_sm89INS1_16FlashAttnFwdSm80INS1_25CollectiveMainloopFwdSm80ILi4ELi1ELb0EN4cute5tupleIJNS5_1CILi128EEENS7_ILi64EEES8_EEELi128ENS_10bfloat16_tEfNS_4arch4Sm80ELb1ELb0ELb1ELb1ELb1ELb1ELb1ELb0EEENS1_21CollectiveEpilogueFwdINS6_IJS8_S8_S9_EEENS6_IJNS7_ILi1EEESH_SH_EEESB_SD_Li128ELb1ELb1ELb0ELb0EEENS1_19SingleTileSchedulerILb1ELb0ELb1ELi128EEEEEEEEEvNT_6ParamsE:
[----:B------:R-:W-:Y:S01]  /*0000*/  LDC R1, c[0x0][0x28] ;  /* 0x00000a00ff017b82 */ /* 0x000fe20000000800 */
[----:B------:R-:W-:Y:S05]  /*0010*/  EXIT ;  /* 0x000000000000794d */ /* 0x000fea0003800000 */
.L_x_17:
        /* <DEDUP_REMOVED lines=14> */
.L_x_53:


//--------------------- .text._ZN7cutlass13device_kernelIN5flash19enable_sm80_to_sm89INS1_16FlashAttnFwdSm80INS1_25CollectiveMainloopFwdSm80ILi8ELi1ELb1EN4cute5tupleIJNS5_1CILi128EEES8_S8_EEELi128ENS_10bfloat16_tEfNS_4arch4Sm80ELb0ELb0ELb0ELb0ELb1ELb0ELb1ELb0EEENS1_21CollectiveEpilogueFwdIS9_NS6_IJNS7_ILi1EEESF_SF_EEESA_SC_Li256ELb0ELb1ELb0ELb0EEENS1_19SingleTileSchedulerILb0ELb0ELb1ELi128EEEEEEEEEvNT_6ParamsE --------------------------
	.section	.text._ZN7cutlass13device_kernelIN5flash19enable_sm80_to_sm89INS1_16FlashAttnFwdSm80INS1_25CollectiveMainloopFwdSm80ILi8ELi1ELb1EN4cute5tupleIJNS5_1CILi128EEES8_S8_EEELi128ENS_10bfloat16_tEfNS_4arch4Sm80ELb0ELb0ELb0ELb0ELb1ELb0ELb1ELb0EEENS1_21CollectiveEpilogueFwdIS9_NS6_IJNS7_ILi1EEESF_SF_EEESA_SC_Li256ELb0ELb1ELb0ELb0EEENS1_19SingleTileSchedulerILb0ELb0ELb1ELi128EEEEEEEEEvNT_6ParamsE,"ax",@progbits
	.align	128
.text._ZN7cutlass13device_kernelIN5flash19enable_sm80_to_sm89INS1_16FlashAttnFwdSm80INS1_25CollectiveMainloopFwdSm80ILi8ELi1ELb1EN4cute5tupleIJNS5_1CILi128EEES8_S8_EEELi128ENS_10bfloat16_tEfNS_4arch4Sm80ELb0ELb0ELb0ELb0ELb1ELb0ELb1ELb0EEENS1_21CollectiveEpilogueFwdIS9_NS6_IJNS7_ILi1EEESF_SF_EEESA_SC_Li256ELb0ELb1ELb0ELb0EEENS1_19SingleTileSchedulerILb0ELb0ELb1ELi128EEEEEEEEEvNT_6ParamsE:
        .type           _ZN7cutlass13device_kernelIN5flash19enable_sm80_to_sm89INS1_16FlashAttnFwdSm80INS1_25CollectiveMainloopFwdSm80ILi8ELi1ELb1EN4cute5tupleIJNS5_1CILi128EEES8_S8_EEELi128ENS_10bfloat16_tEfNS_4arch4Sm80ELb0ELb0ELb0ELb0ELb1ELb0ELb1ELb0EEENS1_21CollectiveEpilogueFwdIS9_NS6_IJNS7_ILi1EEESF_SF_EEESA_SC_Li256ELb0ELb1ELb0ELb0EEENS1_19SingleTileSchedulerILb0ELb0ELb1ELi128EEEEEEEEEvNT_6ParamsE,@function
        .size           _ZN7cutlass13device_kernelIN5flash19enable_sm80_to_sm89INS1_16FlashAttnFwdSm80INS1_25CollectiveMainloopFwdSm80ILi8ELi1ELb1EN4cute5tupleIJNS5_1CILi128EEES8_S8_EEELi128ENS_10bfloat16_tEfNS_4arch4Sm80ELb0ELb0ELb0ELb0ELb1ELb0ELb1ELb0EEENS1_21CollectiveEpilogueFwdIS9_NS6_IJNS7_ILi1EEESF_SF_EEESA_SC_Li256ELb0ELb1ELb0ELb0EEENS1_19SingleTileSchedulerILb0ELb0ELb1ELi128EEEEEEEEEvNT_6ParamsE,(.L_x_54 - _ZN7cutlass13device_kernelIN5flash19enable_sm80_to_sm89INS1_16FlashAttnFwdSm80INS1_25CollectiveMainloopFwdSm80ILi8ELi1ELb1EN4cute5tupleIJNS5_1CILi128EEES8_S8_EEELi128ENS_10bfloat16_tEfNS_4arch4Sm80ELb0ELb0ELb0ELb0ELb1ELb0ELb1ELb0EEENS1_21CollectiveEpilogueFwdIS9_NS6_IJNS7_ILi1EEESF_SF_EEESA_SC_Li256ELb0ELb1ELb0ELb0EEENS1_19SingleTileSchedulerILb0ELb0ELb1ELi128EEEEEEEEEvNT_6ParamsE)
        .other          _ZN7cutlass13device_kernelIN5flash19enable_sm80_to_sm89INS1_16FlashAttnFwdSm80INS1_25CollectiveMainloopFwdSm80ILi8ELi1ELb1EN4cute5tupleIJNS5_1CILi128EEES8_S8_EEELi128ENS_10bfloat16_tEfNS_4arch4Sm80ELb0ELb0ELb0ELb0ELb1ELb0ELb1ELb0EEENS1_21CollectiveEpilogueFwdIS9_NS6_IJNS7_ILi1EEESF_SF_EEESA_SC_Li256ELb0ELb1ELb0ELb0EEENS1_19SingleTileSchedulerILb0ELb0ELb1ELi128EEEEEEEEEvNT_6ParamsE,@"STO_CUDA_ENTRY STV_DEFAULT"
_ZN7cutlass13device_kernelIN5flash19enable_sm80_to_sm89INS1_16FlashAttnFwdSm80INS1_25CollectiveMainloopFwdSm80ILi8ELi1ELb1EN4cute5tupleIJNS5_1CILi128EEES8_S8_EEELi128ENS_10bfloat16_tEfNS_4arch4Sm80ELb0ELb0ELb0ELb0ELb1ELb0ELb1ELb0EEENS1_21CollectiveEpilogueFwdIS9_NS6_IJNS7_ILi1EEESF_SF_EEESA_SC_Li256ELb0ELb1ELb0ELb0EEENS1_19SingleTileSchedulerILb0ELb0ELb1ELi128EEEEEEEEEvNT_6ParamsE:
[----:B------:R-:W-:Y:S01]  /*0000*/  LDC R1, c[0x0][0x28] ;  /* 0x00000a00ff017b82 */ /* 0x000fe20000000800 */
[----:B------:R-:W-:Y:S05]  /*0010*/  EXIT ;  /* 0x000000000000794d */ /* 0x000fea0003800000 */
.L_x_18:
        /* <DEDUP_REMOVED lines=14> */
.L_x_54:


//--------------------- .text._ZN7cutlass13device_kernelIN5flash19enable_sm80_to_sm89INS1_16FlashAttnFwdSm80INS1_25CollectiveMainloopFwdSm80ILi8ELi1ELb1EN4cute5tupleIJNS5_1CILi128EEES8_S8_EEELi128ENS_10bfloat16_tEfNS_4arch4Sm80ELb0ELb0ELb0ELb1ELb1ELb0ELb1ELb0EEENS1_21CollectiveEpilogueFwdIS9_NS6_IJNS7_ILi1EEESF_SF_EEESA_SC_Li256ELb1ELb1ELb0ELb0EEENS1_19SingleTileSchedulerILb1ELb0ELb1ELi128EEEEEEEEEvNT_6ParamsE --------------------------
	.section	.text._ZN7cutlass13device_kernelIN5flash19enable_sm80_to_sm89INS1_16FlashAttnFwdSm80INS1_25CollectiveMainloopFwdSm80ILi8ELi1ELb1EN4cute5tupleIJNS5_1CILi128EEES8_S8_EEELi128ENS_10bfloat16_tEfNS_4arch4Sm80ELb0ELb0ELb0ELb1ELb1ELb0ELb1ELb0EEENS1_21CollectiveEpilogueFwdIS9_NS6_IJNS7_ILi1EEESF_SF_EEESA_SC_Li256ELb1ELb1ELb0ELb0EEENS1_19SingleTileSchedulerILb1ELb0ELb1ELi128EEEEEEEEEvNT_6ParamsE,"ax",@progbits
	.align	128
.text._ZN7cutlass13device_kernelIN5flash19enable_sm80_to_sm89INS1_16FlashAttnFwdSm80INS1_25CollectiveMainloopFwdSm80ILi8ELi1ELb1EN4cute5tupleIJNS5_1CILi128EEES8_S8_EEELi128ENS_10bfloat16_tEfNS_4arch4Sm80ELb0ELb0ELb0ELb1ELb1ELb0ELb1ELb0EEENS1_21CollectiveEpilogueFwdIS9_NS6_IJNS7_ILi1EEESF_SF_EEESA_SC_Li256ELb1ELb1ELb0ELb0EEENS1_19SingleTileSchedulerILb1ELb0ELb1ELi128EEEEEEEEEvNT_6ParamsE:
        .type           _ZN7cutlass13device_kernelIN5flash19enable_sm80_to_sm89INS1_16FlashAttnFwdSm80INS1_25CollectiveMainloopFwdSm80ILi8ELi1ELb1EN4cute5tupleIJNS5_1CILi128EEES8_S8_EEELi128ENS_10bfloat16_tEfNS_4arch4Sm80ELb0ELb0ELb0ELb1ELb1ELb0ELb1ELb0EEENS1_21CollectiveEpilogueFwdIS9_NS6_IJNS7_ILi1EEESF_SF_EEESA_SC_Li256ELb1ELb1ELb0ELb0EEENS1_19SingleTileSchedulerILb1ELb0ELb1ELi128EEEEEEEEEvNT_6ParamsE,@function
        .size           _ZN7cutlass13device_kernelIN5flash19enable_sm80_to_sm89INS1_16FlashAttnFwdSm80INS1_25CollectiveMainloopFwdSm80ILi8ELi1ELb1EN4cute5tupleIJNS5_1CILi128EEES8_S8_EEELi128ENS_10bfloat16_tEfNS_4arch4Sm80ELb0ELb0ELb0ELb1ELb1ELb0ELb1ELb0EEENS1_21CollectiveEpilogueFwdIS9_NS6_IJNS7_ILi1EEESF_SF_EEESA_SC_Li256ELb1ELb1ELb0ELb0EEENS1_19SingleTileSchedulerILb1ELb0ELb1ELi128EEEEEEEEEvNT_6ParamsE,(.L_x_55 - _ZN7cutlass13device_kernelIN5flash19enable_sm80_to_sm89INS1_16FlashAttnFwdSm80INS1_25CollectiveMainloopFwdSm80ILi8ELi1ELb1EN4cute5tupleIJNS5_1CILi128EEES8_S8_EEELi128ENS_10bfloat16_tEfNS_4arch4Sm80ELb0ELb0ELb0ELb1ELb1ELb0ELb1ELb0EEENS1_21CollectiveEpilogueFwdIS9_NS6_IJNS7_ILi1EEESF_SF_EEESA_SC_Li256ELb1ELb1ELb0ELb0EEENS1_19SingleTileSchedulerILb1ELb0ELb1ELi128EEEEEEEEEvNT_6ParamsE)
        .other          _ZN7cutlass13device_kernelIN5flash19enable_sm80_to_sm89INS1_16FlashAttnFwdSm80INS1_25CollectiveMainloopFwdSm80ILi8ELi1ELb1EN4cute5tupleIJNS5_1CILi128EEES8_S8_EEELi128ENS_10bfloat16_tEfNS_4arch4Sm80ELb0ELb0ELb0ELb1ELb1ELb0ELb1ELb0EEENS1_21CollectiveEpilogueFwdIS9_NS6_IJNS7_ILi1EEESF_SF_EEESA_SC_Li256ELb1ELb1ELb0ELb0EEENS1_19SingleTileSchedulerILb1ELb0ELb1ELi128EEEEEEEEEvNT_6ParamsE,@"STO_CUDA_ENTRY STV_DEFAULT"
_ZN7cutlass13device_kernelIN5flash19enable_sm80_to_sm89INS1_16FlashAttnFwdSm80INS1_25CollectiveMainloopFwdSm80ILi8ELi1ELb1EN4cute5tupleIJNS5_1CILi128EEES8_S8_EEELi128ENS_10bfloat16_tEfNS_4arch4Sm80ELb0ELb0ELb0ELb1ELb1ELb0ELb1ELb0EEENS1_21CollectiveEpilogueFwdIS9_NS6_IJNS7_ILi1EEESF_SF_EEESA_SC_Li256ELb1ELb1ELb0ELb0EEENS1_19SingleTileSchedulerILb1ELb0ELb1ELi128EEEEEEEEEvNT_6ParamsE:
[----:B------:R-:W-:Y:S01]  /*0000*/  LDC R1, c[0x0][0x28] ;  /* 0x00000a00ff017b82 */ /* 0x000fe20000000800 */
[----:B------:R-:W-:Y:S05]  /*0010*/  EXIT ;  /* 0x000000000000794d */ /* 0x000fea0003800000 */
.L_x_19:
        /* <DEDUP_REMOVED lines=14> */
.L_x_55:


//--------------------- .text._ZN7cutlass13device_kernelIN5flash19enable_sm80_to_sm89INS1_16FlashAttnFwdSm80INS1_25CollectiveMainloopFwdSm80ILi8ELi1ELb1EN4cute5tupleIJNS5_1CILi128EEES8_S8_EEELi128ENS_10bfloat16_tEfNS_4arch4Sm80ELb0ELb0ELb0ELb1ELb1ELb1ELb1ELb0EEENS1_21CollectiveEpilogueFwdIS9_NS6_IJNS7_ILi1EEESF_SF_EEESA_SC_Li256ELb1ELb1ELb0ELb0EEENS1_19SingleTileSchedulerILb1ELb0ELb1ELi128EEEEEEEEEvNT_6ParamsE --------------------------
	.section	.text._ZN7cutlass13device_kernelIN5flash19enable_sm80_to_sm89INS1_16FlashAttnFwdSm80INS1_25CollectiveMainloopFwdSm80ILi8ELi1ELb1EN4cute5tupleIJNS5_1CILi128EEES8_S8_EEELi128ENS_10bfloat16_tEfNS_4arch4Sm80ELb0ELb0ELb0ELb1ELb1ELb1ELb1ELb0EEENS1_21CollectiveEpilogueFwdIS9_NS6_IJNS7_ILi1EEESF_SF_EEESA_SC_Li256ELb1ELb1ELb0ELb0EEENS1_19SingleTileSchedulerILb1ELb0ELb1ELi128EEEEEEEEEvNT_6ParamsE,"ax",@progbits
	.align	128
.text._ZN7cutlass13device_kernelIN5flash19enable_sm80_to_sm89INS1_16FlashAttnFwdSm80INS1_25CollectiveMainloopFwdSm80ILi8ELi1ELb1EN4cute5tupleIJNS5_1CILi128EEES8_S8_EEELi128ENS_10bfloat16_tEfNS_4arch4Sm80ELb0ELb0ELb0ELb1ELb1ELb1ELb1ELb0EEENS1_21CollectiveEpilogueFwdIS9_NS6_IJNS7_ILi1EEESF_SF_EEESA_SC_Li256ELb1ELb1ELb0ELb0EEENS1_19SingleTileSchedulerILb1ELb0ELb1ELi128EEEEEEEEEvNT_6ParamsE:
        .type           _ZN7cutlass13device_kernelIN5flash19enable_sm80_to_sm89INS1_16FlashAttnFwdSm80INS1_25CollectiveMainloopFwdSm80ILi8ELi1ELb1EN4cute5tupleIJNS5_1CILi128EEES8_S8_EEELi128ENS_10bfloat16_tEfNS_4arch4Sm80ELb0ELb0ELb0ELb1ELb1ELb1ELb1ELb0EEENS1_21CollectiveEpilogueFwdIS9_NS6_IJNS7_ILi1EEESF_SF_EEESA_SC_Li256ELb1ELb1ELb0ELb0EEENS1_19SingleTileSchedulerILb1ELb0ELb1ELi128EEEEEEEEEvNT_6ParamsE,@function
        .size           _ZN7cutlass13device_kernelIN5flash19enable_sm80_to_sm89INS1_16FlashAttnFwdSm80INS1_25CollectiveMainloopFwdSm80ILi8ELi1ELb1EN4cute5tupleIJNS5_1CILi128EEES8_S8_EEELi128ENS_10bfloat16_tEfNS_4arch4Sm80ELb0ELb0ELb0ELb1ELb1ELb1ELb1ELb0EEENS1_21CollectiveEpilogueFwdIS9_NS6_IJNS7_ILi1EEESF_SF_EEESA_SC_Li256ELb1ELb1ELb0ELb0EEENS1_19SingleTileSchedulerILb1ELb0ELb1ELi128EEEEEEEEEvNT_6ParamsE,(.L_x_56 - _ZN7cutlass13device_kernelIN5flash19enable_sm80_to_sm89INS1_16FlashAttnFwdSm80INS1_25CollectiveMainloopFwdSm80ILi8ELi1ELb1EN4cute5tupleIJNS5_1CILi128EEES8_S8_EEELi128ENS_10bfloat16_tEfNS_4arch4Sm80ELb0ELb0ELb0ELb1ELb1ELb1ELb1ELb0EEENS1_21CollectiveEpilogueFwdIS9_NS6_IJNS7_ILi1EEESF_SF_EEESA_SC_Li256ELb1ELb1ELb0ELb0EEENS1_19SingleTileSchedulerILb1ELb0ELb1ELi128EEEEEEEEEvNT_6ParamsE)
        .other          _ZN7cutlass13device_kernelIN5flash19enable_sm80_to_sm89INS1_16FlashAttnFwdSm80INS1_25CollectiveMainloopFwdSm80ILi8ELi1ELb1EN4cute5tupleIJNS5_1CILi128EEES8_S8_EEELi128ENS_10bfloat16_tEfNS_4arch4Sm80ELb0ELb0ELb0ELb1ELb1ELb1ELb1ELb0EEENS1_21CollectiveEpilogueFwdIS9_NS6_IJNS7_ILi1EEESF_SF_EEESA_SC_Li256ELb1ELb1ELb0ELb0EEENS1_19SingleTileSchedulerILb1ELb0ELb1ELi128EEEEEEEEEvNT_6ParamsE,@"STO_CUDA_ENTRY STV_DEFAULT"
_ZN7cutlass13device_kernelIN5flash19enable_sm80_to_sm89INS1_16FlashAttnFwdSm80INS1_25CollectiveMainloopFwdSm80ILi8ELi1ELb1EN4cute5tupleIJNS5_1CILi128EEES8_S8_EEELi128ENS_10bfloat16_tEfNS_4arch4Sm80ELb0ELb0ELb0ELb1ELb1ELb1ELb1ELb0EEENS1_21CollectiveEpilogueFwdIS9_NS6_IJNS7_ILi1EEESF_SF_EEESA_SC_Li256ELb1ELb1ELb0ELb0EEENS1_19SingleTileSchedulerILb1ELb0ELb1ELi128EEEEEEEEEvNT_6ParamsE:
[----:B------:R-:W-:Y:S01]  /*0000*/  LDC R1, c[0x0][0x28] ;  /* 0x00000a00ff017b82 */ /* 0x000fe20000000800 */
[----:B------:R-:W-:Y:S05]  /*0010*/  EXIT ;  /* 0x000000000000794d */ /* 0x000fea0003800000 */
.L_x_20:
        /* <DEDUP_REMOVED lines=14> */
.L_x_56:


//--------------------- .text._ZN7cutlass13device_kernelIN5flash19enable_sm80_to_sm89INS1_16FlashAttnFwdSm80INS1_25CollectiveMainloopFwdSm80ILi8ELi1ELb1EN4cute5tupleIJNS5_1CILi128EEENS7_ILi96EEES8_EEELi128ENS_10bfloat16_tEfNS_4arch4Sm80ELb0ELb1ELb0ELb0ELb1ELb0ELb1ELb0EEENS1_21CollectiveEpilogueFwdINS6_IJS8_S8_S9_EEENS6_IJNS7_ILi1EEESH_SH_EEESB_SD_Li256ELb0ELb1ELb0ELb0EEENS1_19SingleTileSchedulerILb0ELb0ELb1ELi128EEEEEEEEEvNT_6ParamsE --------------------------
	.section	.text._ZN7cutlass13device_kernelIN5flash19enable_sm80_to_sm89INS1_16FlashAttnFwdSm80INS1_25CollectiveMainloopFwdSm80ILi8ELi1ELb1EN4cute5tupleIJNS5_1CILi128EEENS7_ILi96EEES8_EEELi128ENS_10bfloat16_tEfNS_4arch4Sm80ELb0ELb1ELb0ELb0ELb1ELb0ELb1ELb0EEENS1_21CollectiveEpilogueFwdINS6_IJS8_S8_S9_EEENS6_IJNS7_ILi1EEESH_SH_EEESB_SD_Li256ELb0ELb1ELb0ELb0EEENS1_19SingleTileSchedulerILb0ELb0ELb1ELi128EEEEEEEEEvNT_6ParamsE,"ax",@progbits
	.align	128
.text._ZN7cutlass13device_kernelIN5flash19enable_sm80_to_sm89INS1_16FlashAttnFwdSm80INS1_25CollectiveMainloopFwdSm80ILi8ELi1ELb1EN4cute5tupleIJNS5_1CILi128EEENS7_ILi96EEES8_EEELi128ENS_10bfloat16_tEfNS_4arch4Sm80ELb0ELb1ELb0ELb0ELb1ELb0ELb1ELb0EEENS1_21CollectiveEpilogueFwdINS6_IJS8_S8_S9_EEENS6_IJNS7_ILi1EEESH_SH_EEESB_SD_Li256ELb0ELb1ELb0ELb0EEENS1_19SingleTileSchedulerILb0ELb0ELb1ELi128EEEEEEEEEvNT_6ParamsE:
        .type           _ZN7cutlass13device_kernelIN5flash19enable_sm80_to_sm89INS1_16FlashAttnFwdSm80INS1_25CollectiveMainloopFwdSm80ILi8ELi1ELb1EN4cute5tupleIJNS5_1CILi128EEENS7_ILi96EEES8_EEELi128ENS_10bfloat16_tEfNS_4arch4Sm80ELb0ELb1ELb0ELb0ELb1ELb0ELb1ELb0EEENS1_21CollectiveEpilogueFwdINS6_IJS8_S8_S9_EEENS6_IJNS7_ILi1EEESH_SH_EEESB_SD_Li256ELb0ELb1ELb0ELb0EEENS1_19SingleTileSchedulerILb0ELb0ELb1ELi128EEEEEEEEEvNT_6ParamsE,@function
        .size           _ZN7cutlass13device_kernelIN5flash19enable_sm80_to_sm89INS1_16FlashAttnFwdSm80INS1_25CollectiveMainloopFwdSm80ILi8ELi1ELb1EN4cute5tupleIJNS5_1CILi128EEENS7_ILi96EEES8_EEELi128ENS_10bfloat16_tEfNS_4arch4Sm80ELb0ELb1ELb0ELb0ELb1ELb0ELb1ELb0EEENS1_21CollectiveEpilogueFwdINS6_IJS8_S8_S9_EEENS6_IJNS7_ILi1EEESH_SH_EEESB_SD_Li256ELb0ELb1ELb0ELb0EEENS1_19SingleTileSchedulerILb0ELb0ELb1ELi128EEEEEEEEEvNT_6ParamsE,(.L_x_57 - _ZN7cutlass13device_kernelIN5flash19enable_sm80_to_sm89INS1_16FlashAttnFwdSm80INS1_25CollectiveMainloopFwdSm80ILi8ELi1ELb1EN4cute5tupleIJNS5_1CILi128EEENS7_ILi96EEES8_EEELi128ENS_10bfloat16_tEfNS_4arch4Sm80ELb0ELb1ELb0ELb0ELb1ELb0ELb1ELb0EEENS1_21CollectiveEpilogueFwdINS6_IJS8_S8_S9_EEENS6_IJNS7_ILi1EEESH_SH_EEESB_SD_Li256ELb0ELb1ELb0ELb0EEENS1_19SingleTileSchedulerILb0ELb0ELb1ELi128EEEEEEEEEvNT_6ParamsE)
        .other          _ZN7cutlass13device_kernelIN5flash19enable_sm80_to_sm89INS1_16FlashAttnFwdSm80INS1_25CollectiveMainloopFwdSm80ILi8ELi1ELb1EN4cute5tupleIJNS5_1CILi128EEENS7_ILi96EEES8_EEELi128ENS_10bfloat16_tEfNS_4arch4Sm80ELb0ELb1ELb0ELb0ELb1ELb0ELb1ELb0EEENS1_21CollectiveEpilogueFwdINS6_IJS8_S8_S9_EEENS6_IJNS7_ILi1EEESH_SH_EEESB_SD_Li256ELb0ELb1ELb0ELb0EEENS1_19SingleTileSchedulerILb0ELb0ELb1ELi128EEEEEEEEEvNT_6ParamsE,@"STO_CUDA_ENTRY STV_DEFAULT"
_ZN7cutlass13device_kernelIN5flash19enable_sm80_to_sm89INS1_16FlashAttnFwdSm80INS1_25CollectiveMainloopFwdSm80ILi8ELi1ELb1EN4cute5tupleIJNS5_1CILi128EEENS7_ILi96EEES8_EEELi128ENS_10bfloat16_tEfNS_4arch4Sm80ELb0ELb1ELb0ELb0ELb1ELb0ELb1ELb0EEENS1_21CollectiveEpilogueFwdINS6_IJS8_S8_S9_EEENS6_IJNS7_ILi1EEESH_SH_EEESB_SD_Li256ELb0ELb1ELb0ELb0EEENS1_19SingleTileSchedulerILb0ELb0ELb1ELi128EEEEEEEEEvNT_6ParamsE:
[----:B------:R-:W-:Y:S01]  /*0000*/  LDC R1, c[0x0][0x28] ;  /* 0x00000a00ff017b82 */ /* 0x000fe20000000800 */
[----:B------:R-:W-:Y:S05]  /*0010*/  EXIT ;  /* 0x000000000000794d */ /* 0x000fea0003800000 */
.L_x_21:
        /* <DEDUP_REMOVED lines=14> */
.L_x_57:


//--------------------- .text._ZN7cutlass13device_kernelIN5flash19enable_sm80_to_sm89INS1_16FlashAttnFwdSm80INS1_25CollectiveMainloopFwdSm80ILi8ELi1ELb1EN4cute5tupleIJNS5_1CILi128EEENS7_ILi96EEES8_EEELi128ENS_10bfloat16_tEfNS_4arch4Sm80ELb0ELb1ELb0ELb1ELb1ELb0ELb1ELb0EEENS1_21CollectiveEpilogueFwdINS6_IJS8_S8_S9_EEENS6_IJNS7_ILi1EEESH_SH_EEESB_SD_Li256ELb1ELb1ELb0ELb0EEENS1_19SingleTileSchedulerILb1ELb0ELb1ELi128EEEEEEEEEvNT_6ParamsE --------------------------
	.section	.text._ZN7cutlass13device_kernelIN5flash19enable_sm80_to_sm89INS1_16FlashAttnFwdSm80INS1_25CollectiveMainloopFwdSm80ILi8ELi1ELb1EN4cute5tupleIJNS5_1CILi128EEENS7_ILi96EEES8_EEELi128ENS_10bfloat16_tEfNS_4arch4Sm80ELb0ELb1ELb0ELb1ELb1ELb0ELb1ELb0EEENS1_21CollectiveEpilogueFwdINS6_IJS8_S8_S9_EEENS6_IJNS7_ILi1EEESH_SH_EEESB_SD_Li256ELb1ELb1ELb0ELb0EEENS1_19SingleTileSchedulerILb1ELb0ELb1ELi128EEEEEEEEEvNT_6ParamsE,"ax",@progbits
	.align	128
.text._ZN7cutlass13device_kernelIN5flash19enable_sm80_to_sm89INS1_16FlashAttnFwdSm80INS1_25CollectiveMainloopFwdSm80ILi8ELi1ELb1EN4cute5tupleIJNS5_1CILi128EEENS7_ILi96EEES8_EEELi128ENS_10bfloat16_tEfNS_4arch4Sm80ELb0ELb1ELb0ELb1ELb1ELb0ELb1ELb0EEENS1_21CollectiveEpilogueFwdINS6_IJS8_S8_S9_EEENS6_IJNS7_ILi1EEESH_SH_EEESB_SD_Li256ELb1ELb1ELb0ELb0EEENS1_19SingleTileSchedulerILb1ELb0ELb1ELi128EEEEEEEEEvNT_6ParamsE:
        .type           _ZN7cutlass13device_kernelIN5flash19enable_sm80_to_sm89INS1_16FlashAttnFwdSm80INS1_25CollectiveMainloopFwdSm80ILi8ELi1ELb1EN4cute5tupleIJNS5_1CILi128EEENS7_ILi96EEES8_EEELi128ENS_10bfloat16_tEfNS_4arch4Sm80ELb0ELb1ELb0ELb1ELb1ELb0ELb1ELb0EEENS1_21CollectiveEpilogueFwdINS6_IJS8_S8_S9_EEENS6_IJNS7_ILi1EEESH_SH_EEESB_SD_Li256ELb1ELb1ELb0ELb0EEENS1_19SingleTileSchedulerILb1ELb0ELb1ELi128EEEEEEEEEvNT_6ParamsE,@function
        .size           _ZN7cutlass13device_kernelIN5flash19enable_sm80_to_sm89INS1_16FlashAttnFwdSm80INS1_25CollectiveMainloopFwdSm80ILi8ELi1ELb1EN4cute5tupleIJNS5_1CILi128EEENS7_ILi96EEES8_EEELi128ENS_10bfloat16_tEfNS_4arch4Sm80ELb0ELb1ELb0ELb1ELb1ELb0ELb1ELb0EEENS1_21CollectiveEpilogueFwdINS6_IJS8_S8_S9_EEENS6_IJNS7_ILi1EEESH_SH_EEESB_SD_Li256ELb1ELb1ELb0ELb0EEENS1_19SingleTileSchedulerILb1ELb0ELb1ELi128EEEEEEEEEvNT_6ParamsE,(.L_x_58 - _ZN7cutlass13device_kernelIN5flash19enable_sm80_to_sm89INS1_16FlashAttnFwdSm80INS1_25CollectiveMainloopFwdSm80ILi8ELi1ELb1EN4cute5tupleIJNS5_1CILi128EEENS7_ILi96EEES8_EEELi128ENS_10bfloat16_tEfNS_4arch4Sm80ELb0ELb1ELb0ELb1ELb1ELb0ELb1ELb0EEENS1_21CollectiveEpilogueFwdINS6_IJS8_S8_S9_EEENS6_IJNS7_ILi1EEESH_SH_EEESB_SD_Li256ELb1ELb1ELb0ELb0EEENS1_19SingleTileSchedulerILb1ELb0ELb1ELi128EEEEEEEEEvNT_6ParamsE)
        .other          _ZN7cutlass13device_kernelIN5flash19enable_sm80_to_sm89INS1_16FlashAttnFwdSm80INS1_25CollectiveMainloopFwdSm80ILi8ELi1ELb1EN4cute5tupleIJNS5_1CILi128EEENS7_ILi96EEES8_EEELi128ENS_10bfloat16_tEfNS_4arch4Sm80ELb0ELb1ELb0ELb1ELb1ELb0ELb1ELb0EEENS1_21CollectiveEpilogueFwdINS6_IJS8_S8_S9_EEENS6_IJNS7_ILi1EEESH_SH_EEESB_SD_Li256ELb1ELb1ELb0ELb0EEENS1_19SingleTileSchedulerILb1ELb0ELb1ELi128EEEEEEEEEvNT_6ParamsE,@"STO_CUDA_ENTRY STV_DEFAULT"
_ZN7cutlass13device_kernelIN5flash19enable_sm80_to_sm89INS1_16FlashAttnFwdSm80INS1_25CollectiveMainloopFwdSm80ILi8ELi1ELb1EN4cute5tupleIJNS5_1CILi128EEENS7_ILi96EEES8_EEELi128ENS_10bfloat16_tEfNS_4arch4Sm80ELb0ELb1ELb0ELb1ELb1ELb0ELb1ELb0EEENS1_21CollectiveEpilogueFwdINS6_IJS8_S8_S9_EEENS6_IJNS7_ILi1EEESH_SH_EEESB_SD_Li256ELb1ELb1ELb0ELb0EEENS1_19SingleTileSchedulerILb1ELb0ELb1ELi128EEEEEEEEEvNT_6ParamsE:
[----:B------:R-:W-:Y:S01]  /*0000*/  LDC R1, c[0x0][0x28] ;  /* 0x00000a00ff017b82 */ /* 0x000fe20000000800 */
[----:B------:R-:W-:Y:S05]  /*0010*/  EXIT ;  /* 0x000000000000794d */ /* 0x000fea0003800000 */
.L_x_22:
        /* <DEDUP_REMOVED lines=14> */
.L_x_58:


//--------------------- .text._ZN7cutlass13device_kernelIN5flash19enable_sm80_to_sm89INS1_16FlashAttnFwdSm80INS1_25CollectiveMainloopFwdSm80ILi8ELi1ELb1EN4cute5tupleIJNS5_1CILi128EEENS7_ILi96EEES8_EEELi128ENS_10bfloat16_tEfNS_4arch4Sm80ELb0ELb1ELb0ELb1ELb1ELb1ELb1ELb0EEENS1_21CollectiveEpilogueFwdINS6_IJS8_S8_S9_EEENS6_IJNS7_ILi1EEESH_SH_EEESB_SD_Li256ELb1ELb1ELb0ELb0EEENS1_19SingleTileSchedulerILb1ELb0ELb1ELi128EEEEEEEEEvNT_6ParamsE --------------------------
	.section	.text._ZN7cutlass13device_kernelIN5flash19enable_sm80_to_sm89INS1_16FlashAttnFwdSm80INS1_25CollectiveMainloopFwdSm80ILi8ELi1ELb1EN4cute5tupleIJNS5_1CILi128EEENS7_ILi96EEES8_EEELi128ENS_10bfloat16_tEfNS_4arch4Sm80ELb0ELb1ELb0ELb1ELb1ELb1ELb1ELb0EEENS1_21CollectiveEpilogueFwdINS6_IJS8_S8_S9_EEENS6_IJNS7_ILi1EEESH_SH_EEESB_SD_Li256ELb1ELb1ELb0ELb0EEENS1_19SingleTileSchedulerILb1ELb0ELb1ELi128EEEEEEEEEvNT_6ParamsE,"ax",@progbits
	.align	128
.text._ZN7cutlass13device_kernelIN5flash19enable_sm80_to_sm89INS1_16FlashAttnFwdSm80INS1_25CollectiveMainloopFwdSm80ILi8ELi1ELb1EN4cute5tupleIJNS5_1CILi128EEENS7_ILi96EEES8_EEELi128ENS_10bfloat16_tEfNS_4arch4Sm80ELb0ELb1ELb0ELb1ELb1ELb1ELb1ELb0EEENS1_21CollectiveEpilogueFwdINS6_IJS8_S8_S9_EEENS6_IJNS7_ILi1EEESH_SH_EEESB_SD_Li256ELb1ELb1ELb0ELb0EEENS1_19SingleTileSchedulerILb1ELb0ELb1ELi128EEEEEEEEEvNT_6ParamsE:
        .type           _ZN7cutlass13device_kernelIN5flash19enable_sm80_to_sm89INS1_16FlashAttnFwdSm80INS1_25CollectiveMainloopFwdSm80ILi8ELi1ELb1EN4cute5tupleIJNS5_1CILi128EEENS7_ILi96EEES8_EEELi128ENS_10bfloat16_tEfNS_4arch4Sm80ELb0ELb1ELb0ELb1ELb1ELb1ELb1ELb0EEENS1_21CollectiveEpilogueFwdINS6_IJS8_S8_S9_EEENS6_IJNS7_ILi1EEESH_SH_EEESB_SD_Li256ELb1ELb1ELb0ELb0EEENS1_19SingleTileSchedulerILb1ELb0ELb1ELi128EEEEEEEEEvNT_6ParamsE,@function
        .size           _ZN7cutlass13device_kernelIN5flash19enable_sm80_to_sm89INS1_16FlashAttnFwdSm80INS1_25CollectiveMainloopFwdSm80ILi8ELi1ELb1EN4cute5tupleIJNS5_1CILi128EEENS7_ILi96EEES8_EEELi128ENS_10bfloat16_tEfNS_4arch4Sm80ELb0ELb1ELb0ELb1ELb1ELb1ELb1ELb0EEENS1_21CollectiveEpilogueFwdINS6_IJS8_S8_S9_EEENS6_IJNS7_ILi1EEESH_SH_EEESB_SD_Li256ELb1ELb1ELb0ELb0EEENS1_19SingleTileSchedulerILb1ELb0ELb1ELi128EEEEEEEEEvNT_6ParamsE,(.L_x_59 - _ZN7cutlass13device_kernelIN5flash19enable_sm80_to_sm89INS1_16FlashAttnFwdSm80INS1_25CollectiveMainloopFwdSm80ILi8ELi1ELb1EN4cute5tupleIJNS5_1CILi128EEENS7_ILi96EEES8_EEELi128ENS_10bfloat16_tEfNS_4arch4Sm80ELb0ELb1ELb0ELb1ELb1ELb1ELb1ELb0EEENS1_21CollectiveEpilogueFwdINS6_IJS8_S8_S9_EEENS6_IJNS7_ILi1EEESH_SH_EEESB_SD_Li256ELb1ELb1ELb0ELb0EEENS1_19SingleTileSchedulerILb1ELb0ELb1ELi128EEEEEEEEEvNT_6ParamsE)
        .other          _ZN7cutlass13device_kernelIN5flash19enable_sm80_to_sm89INS1_16FlashAttnFwdSm80INS1_25CollectiveMainloopFwdSm80ILi8ELi1ELb1EN4cute5tupleIJNS5_1CILi128EEENS7_ILi96EEES8_EEELi128ENS_10bfloat16_tEfNS_4arch4Sm80ELb0ELb1ELb0ELb1ELb1ELb1ELb1ELb0EEENS1_21CollectiveEpilogueFwdINS6_IJS8_S8_S9_EEENS6_IJNS7_ILi1EEESH_SH_EEESB_SD_Li256ELb1ELb1ELb0ELb0EEENS1_19SingleTileSchedulerILb1ELb0ELb1ELi128EEEEEEEEEvNT_6ParamsE,@"STO_CUDA_ENTRY STV_DEFAULT"
_ZN7cutlass13device_kernelIN5flash19enable_sm80_to_sm89INS1_16FlashAttnFwdSm80INS1_25CollectiveMainloopFwdSm80ILi8ELi1ELb1EN4cute5tupleIJNS5_1CILi128EEENS7_ILi96EEES8_EEELi128ENS_10bfloat16_tEfNS_4arch4Sm80ELb0ELb1ELb0ELb1ELb1ELb1ELb1ELb0EEENS1_21CollectiveEpilogueFwdINS6_IJS8_S8_S9_EEENS6_IJNS7_ILi1EEESH_SH_EEESB_SD_Li256ELb1ELb1ELb0ELb0EEENS1_19SingleTileSchedulerILb1ELb0ELb1ELi128EEEEEEEEEvNT_6ParamsE:
[----:B------:R-:W-:Y:S01]  /*0000*/  LDC R1, c[0x0][0x28] ;  /* 0x00000a00ff017b82 */ /* 0x000fe20000000800 */
[----:B------:R-:W-:Y:S05]  /*0010*/  EXIT ;  /* 0x000000000000794d */ /* 0x000fea0003800000 */
.L_x_23:
        /* <DEDUP_REMOVED lines=14> */
.L_x_59:


//--------------------- .text._ZN7cutlass13device_kernelIN5flash19enable_sm80_to_sm89INS1_16FlashAttnFwdSm80INS1_25CollectiveMainloopFwdSm80ILi8ELi1ELb1EN4cute5tupleIJNS5_1CILi128EEES8_S8_EEELi128ENS_10bfloat16_tEfNS_4arch4Sm80ELb1ELb0ELb0ELb0ELb1ELb0ELb1ELb0EEENS1_21CollectiveEpilogueFwdIS9_NS6_IJNS7_ILi1EEESF_SF_EEESA_SC_Li256ELb0ELb1ELb0ELb0EEENS1_30DynamicPersistentTileSchedulerILi256ELi256ELb0ELb1ELb0EEEEEEEEEvNT_6ParamsE --------------------------
	.section	.text._ZN7cutlass13device_kernelIN5flash19enable_sm80_to_sm89INS1_16FlashAttnFwdSm80INS1_25CollectiveMainloopFwdSm80ILi8ELi1ELb1EN4cute5tupleIJNS5_1CILi128EEES8_S8_EEELi128ENS_10bfloat16_tEfNS_4arch4Sm80ELb1ELb0ELb0ELb0ELb1ELb0ELb1ELb0EEENS1_21CollectiveEpilogueFwdIS9_NS6_IJNS7_ILi1EEESF_SF_EEESA_SC_Li256ELb0ELb1ELb0ELb0EEENS1_30DynamicPersistentTileSchedulerILi256ELi256ELb0ELb1ELb0EEEEEEEEEvNT_6ParamsE,"ax",@progbits
	.align	128
.text._ZN7cutlass13device_kernelIN5flash19enable_sm80_to_sm89INS1_16FlashAttnFwdSm80INS1_25CollectiveMainloopFwdSm80ILi8ELi1ELb1EN4cute5tupleIJNS5_1CILi128EEES8_S8_EEELi128ENS_10bfloat16_tEfNS_4arch4Sm80ELb1ELb0ELb0ELb0ELb1ELb0ELb1ELb0EEENS1_21CollectiveEpilogueFwdIS9_NS6_IJNS7_ILi1EEESF_SF_EEESA_SC_Li256ELb0ELb1ELb0ELb0EEENS1_30DynamicPersistentTileSchedulerILi256ELi256ELb0ELb1ELb0EEEEEEEEEvNT_6ParamsE:
        .type           _ZN7cutlass13device_kernelIN5flash19enable_sm80_to_sm89INS1_16FlashAttnFwdSm80INS1_25CollectiveMainloopFwdSm80ILi8ELi1ELb1EN4cute5tupleIJNS5_1CILi128EEES8_S8_EEELi128ENS_10bfloat16_tEfNS_4arch4Sm80ELb1ELb0ELb0ELb0ELb1ELb0ELb1ELb0EEENS1_21CollectiveEpilogueFwdIS9_NS6_IJNS7_ILi1EEESF_SF_EEESA_SC_Li256ELb0ELb1ELb0ELb0EEENS1_30DynamicPersistentTileSchedulerILi256ELi256ELb0ELb1ELb0EEEEEEEEEvNT_6ParamsE,@function
        .size           _ZN7cutlass13device_kernelIN5flash19enable_sm80_to_sm89INS1_16FlashAttnFwdSm80INS1_25CollectiveMainloopFwdSm80ILi8ELi1ELb1EN4cute5tupleIJNS5_1CILi128EEES8_S8_EEELi128ENS_10bfloat16_tEfNS_4arch4Sm80ELb1ELb0ELb0ELb0ELb1ELb0ELb1ELb0EEENS1_21CollectiveEpilogueFwdIS9_NS6_IJNS7_ILi1EEESF_SF_EEESA_SC_Li256ELb0ELb1ELb0ELb0EEENS1_30DynamicPersistentTileSchedulerILi256ELi256ELb0ELb1ELb0EEEEEEEEEvNT_6ParamsE,(.L_x_60 - _ZN7cutlass13device_kernelIN5flash19enable_sm80_to_sm89INS1_16FlashAttnFwdSm80INS1_25CollectiveMainloopFwdSm80ILi8ELi1ELb1EN4cute5tupleIJNS5_1CILi128EEES8_S8_EEELi128ENS_10bfloat16_tEfNS_4arch4Sm80ELb1ELb0ELb0ELb0ELb1ELb0ELb1ELb0EEENS1_21CollectiveEpilogueFwdIS9_NS6_IJNS7_ILi1EEESF_SF_EEESA_SC_Li256ELb0ELb1ELb0ELb0EEENS1_30DynamicPersistentTileSchedulerILi256ELi256ELb0ELb1ELb0EEEEEEEEEvNT_6ParamsE)
        .other          _ZN7cutlass13device_kernelIN5flash19enable_sm80_to_sm89INS1_16FlashAttnFwdSm80INS1_25CollectiveMainloopFwdSm80ILi8ELi1ELb1EN4cute5tupleIJNS5_1CILi128EEES8_S8_EEELi128ENS_10bfloat16_tEfNS_4arch4Sm80ELb1ELb0ELb0ELb0ELb1ELb0ELb1ELb0EEENS1_21CollectiveEpilogueFwdIS9_NS6_IJNS7_ILi1EEESF_SF_EEESA_SC_Li256ELb0ELb1ELb0ELb0EEENS1_30DynamicPersistentTileSchedulerILi256ELi256ELb0ELb1ELb0EEEEEEEEEvNT_6ParamsE,@"STO_CUDA_ENTRY STV_DEFAULT"
_ZN7cutlass13device_kernelIN5flash19enable_sm80_to_sm89INS1_16FlashAttnFwdSm80INS1_25CollectiveMainloopFwdSm80ILi8ELi1ELb1EN4cute5tupleIJNS5_1CILi128EEES8_S8_EEELi128ENS_10bfloat16_tEfNS_4arch4Sm80ELb1ELb0ELb0ELb0ELb1ELb0ELb1ELb0EEENS1_21CollectiveEpilogueFwdIS9_NS6_IJNS7_ILi1EEESF_SF_EEESA_SC_Li256ELb0ELb1ELb0ELb0EEENS1_30DynamicPersistentTileSchedulerILi256ELi256ELb0ELb1ELb0EEEEEEEEEvNT_6ParamsE:
[----:B------:R-:W-:Y:S01]  /*0000*/  LDC R1, c[0x0][0x28] ;  /* 0x00000a00ff017b82 */ /* 0x000fe20000000800 */
[----:B------:R-:W-:Y:S05]  /*0010*/  EXIT ;  /* 0x000000000000794d */ /* 0x000fea0003800000 */
.L_x_24:
        /* <DEDUP_REMOVED lines=14> */
.L_x_60:


//--------------------- .text._ZN7cutlass13device_kernelIN5flash19enable_sm80_to_sm89INS1_16FlashAttnFwdSm80INS1_25CollectiveMainloopFwdSm80ILi8ELi1ELb1EN4cute5tupleIJNS5_1CILi128EEES8_S8_EEELi128ENS_10bfloat16_tEfNS_4arch4Sm80ELb1ELb0ELb0ELb1ELb1ELb0ELb1ELb0EEENS1_21CollectiveEpilogueFwdIS9_NS6_IJNS7_ILi1EEESF_SF_EEESA_SC_Li256ELb1ELb1ELb0ELb0EEENS1_19SingleTileSchedulerILb1ELb0ELb1ELi128EEEEEEEEEvNT_6ParamsE --------------------------
	.section	.text._ZN7cutlass13device_kernelIN5flash19enable_sm80_to_sm89INS1_16FlashAttnFwdSm80INS1_25CollectiveMainloopFwdSm80ILi8ELi1ELb1EN4cute5tupleIJNS5_1CILi128EEES8_S8_EEELi128ENS_10bfloat16_tEfNS_4arch4Sm80ELb1ELb0ELb0ELb1ELb1ELb0ELb1ELb0EEENS1_21CollectiveEpilogueFwdIS9_NS6_IJNS7_ILi1EEESF_SF_EEESA_SC_Li256ELb1ELb1ELb0ELb0EEENS1_19SingleTileSchedulerILb1ELb0ELb1ELi128EEEEEEEEEvNT_6ParamsE,"ax",@progbits
	.align	128
.text._ZN7cutlass13device_kernelIN5flash19enable_sm80_to_sm89INS1_16FlashAttnFwdSm80INS1_25CollectiveMainloopFwdSm80ILi8ELi1ELb1EN4cute5tupleIJNS5_1CILi128EEES8_S8_EEELi128ENS_10bfloat16_tEfNS_4arch4Sm80ELb1ELb0ELb0ELb1ELb1ELb0ELb1ELb0EEENS1_21CollectiveEpilogueFwdIS9_NS6_IJNS7_ILi1EEESF_SF_EEESA_SC_Li256ELb1ELb1ELb0ELb0EEENS1_19SingleTileSchedulerILb1ELb0ELb1ELi128EEEEEEEEEvNT_6ParamsE:
        .type           _ZN7cutlass13device_kernelIN5flash19enable_sm80_to_sm89INS1_16FlashAttnFwdSm80INS1_25CollectiveMainloopFwdSm80ILi8ELi1ELb1EN4cute5tupleIJNS5_1CILi128EEES8_S8_EEELi128ENS_10bfloat16_tEfNS_4arch4Sm80ELb1ELb0ELb0ELb1ELb1ELb0ELb1ELb0EEENS1_21CollectiveEpilogueFwdIS9_NS6_IJNS7_ILi1EEESF_SF_EEESA_SC_Li256ELb1ELb1ELb0ELb0EEENS1_19SingleTileSchedulerILb1ELb0ELb1ELi128EEEEEEEEEvNT_6ParamsE,@function
        .size           _ZN7cutlass13device_kernelIN5flash19enable_sm80_to_sm89INS1_16FlashAttnFwdSm80INS1_25CollectiveMainloopFwdSm80ILi8ELi1ELb1EN4cute5tupleIJNS5_1CILi128EEES8_S8_EEELi128ENS_10bfloat16_tEfNS_4arch4Sm80ELb1ELb0ELb0ELb1ELb1ELb0ELb1ELb0EEENS1_21CollectiveEpilogueFwdIS9_NS6_IJNS7_ILi1EEESF_SF_EEESA_SC_Li256ELb1ELb1ELb0ELb0EEENS1_19SingleTileSchedulerILb1ELb0ELb1ELi128EEEEEEEEEvNT_6ParamsE,(.L_x_61 - _ZN7cutlass13device_kernelIN5flash19enable_sm80_to_sm89INS1_16FlashAttnFwdSm80INS1_25CollectiveMainloopFwdSm80ILi8ELi1ELb1EN4cute5tupleIJNS5_1CILi128EEES8_S8_EEELi128ENS_10bfloat16_tEfNS_4arch4Sm80ELb1ELb0ELb0ELb1ELb1ELb0ELb1ELb0EEENS1_21CollectiveEpilogueFwdIS9_NS6_IJNS7_ILi1EEESF_SF_EEESA_SC_Li256ELb1ELb1ELb0ELb0EEENS1_19SingleTileSchedulerILb1ELb0ELb1ELi128EEEEEEEEEvNT_6ParamsE)
        .other          _ZN7cutlass13device_kernelIN5flash19enable_sm80_to_sm89INS1_16FlashAttnFwdSm80INS1_25CollectiveMainloopFwdSm80ILi8ELi1ELb1EN4cute5tupleIJNS5_1CILi128EEES8_S8_EEELi128ENS_10bfloat16_tEfNS_4arch4Sm80ELb1ELb0ELb0ELb1ELb1ELb0ELb1ELb0EEENS1_21CollectiveEpilogueFwdIS9_NS6_IJNS7_ILi1EEESF_SF_EEESA_SC_Li256ELb1ELb1ELb0ELb0EEENS1_19SingleTileSchedulerILb1ELb0ELb1ELi128EEEEEEEEEvNT_6ParamsE,@"STO_CUDA_ENTRY STV_DEFAULT"
_ZN7cutlass13device_kernelIN5flash19enable_sm80_to_sm89INS1_16FlashAttnFwdSm80INS1_25CollectiveMainloopFwdSm80ILi8ELi1ELb1EN4cute5tupleIJNS5_1CILi128EEES8_S8_EEELi128ENS_10bfloat16_tEfNS_4arch4Sm80ELb1ELb0ELb0ELb1ELb1ELb0ELb1ELb0EEENS1_21CollectiveEpilogueFwdIS9_NS6_IJNS7_ILi1EEESF_SF_EEESA_SC_Li256ELb1ELb1ELb0ELb0EEENS1_19SingleTileSchedulerILb1ELb0ELb1ELi128EEEEEEEEEvNT_6ParamsE:
[----:B------:R-:W-:Y:S01]  /*0000*/  LDC R1, c[0x0][0x28] ;  /* 0x00000a00ff017b82 */ /* 0x000fe20000000800 */
[----:B------:R-:W-:Y:S05]  /*0010*/  EXIT ;  /* 0x000000000000794d */ /* 0x000fea0003800000 */
.L_x_25:
        /* <DEDUP_REMOVED lines=14> */
.L_x_61:


//--------------------- .text._ZN7cutlass13device_kernelIN5flash19enable_sm80_to_sm89INS1_16FlashAttnFwdSm80INS1_25CollectiveMainloopFwdSm80ILi8ELi1ELb1EN4cute5tupleIJNS5_1CILi128EEES8_S8_EEELi128ENS_10bfloat16_tEfNS_4arch4Sm80ELb1ELb0ELb0ELb1ELb1ELb1ELb1ELb0EEENS1_21CollectiveEpilogueFwdIS9_NS6_IJNS7_ILi1EEESF_SF_EEESA_SC_Li256ELb1ELb1ELb0ELb0EEENS1_19SingleTileSchedulerILb1ELb0ELb1ELi128EEEEEEEEEvNT_6ParamsE --------------------------
	.section	.text._ZN7cutlass13device_kernelIN5flash19enable_sm80_to_sm89INS1_16FlashAttnFwdSm80INS1_25CollectiveMainloopFwdSm80ILi8ELi1ELb1EN4cute5tupleIJNS5_1CILi128EEES8_S8_EEELi128ENS_10bfloat16_tEfNS_4arch4Sm80ELb1ELb0ELb0ELb1ELb1ELb1ELb1ELb0EEENS1_21CollectiveEpilogueFwdIS9_NS6_IJNS7_ILi1EEESF_SF_EEESA_SC_Li256ELb1ELb1ELb0ELb0EEENS1_19SingleTileSchedulerILb1ELb0ELb1ELi128EEEEEEEEEvNT_6ParamsE,"ax",@progbits
	.align	128
.text._ZN7cutlass13device_kernelIN5flash19enable_sm80_to_sm89INS1_16FlashAttnFwdSm80INS1_25CollectiveMainloopFwdSm80ILi8ELi1ELb1EN4cute5tupleIJNS5_1CILi128EEES8_S8_EEELi128ENS_10bfloat16_tEfNS_4arch4Sm80ELb1ELb0ELb0ELb1ELb1ELb1ELb1ELb0EEENS1_21CollectiveEpilogueFwdIS9_NS6_IJNS7_ILi1EEESF_SF_EEESA_SC_Li256ELb1ELb1ELb0ELb0EEENS1_19SingleTileSchedulerILb1ELb0ELb1ELi128EEEEEEEEEvNT_6ParamsE:
        .type           _ZN7cutlass13device_kernelIN5flash19enable_sm80_to_sm89INS1_16FlashAttnFwdSm80INS1_25CollectiveMainloopFwdSm80ILi8ELi1ELb1EN4cute5tupleIJNS5_1CILi128EEES8_S8_EEELi128ENS_10bfloat16_tEfNS_4arch4Sm80ELb1ELb0ELb0ELb1ELb1ELb1ELb1ELb0EEENS1_21CollectiveEpilogueFwdIS9_NS6_IJNS7_ILi1EEESF_SF_EEESA_SC_Li256ELb1ELb1ELb0ELb0EEENS1_19SingleTileSchedulerILb1ELb0ELb1ELi128EEEEEEEEEvNT_6ParamsE,@function
        .size           _ZN7cutlass13device_kernelIN5flash19enable_sm80_to_sm89INS1_16FlashAttnFwdSm80INS1_25CollectiveMainloopFwdSm80ILi8ELi1ELb1EN4cute5tupleIJNS5_1CILi128EEES8_S8_EEELi128ENS_10bfloat16_tEfNS_4arch4Sm80ELb1ELb0ELb0ELb1ELb1ELb1ELb1ELb0EEENS1_21CollectiveEpilogueFwdIS9_NS6_IJNS7_ILi1EEESF_SF_EEESA_SC_Li256ELb1ELb1ELb0ELb0EEENS1_19SingleTileSchedulerILb1ELb0ELb1ELi128EEEEEEEEEvNT_6ParamsE,(.L_x_62 - _ZN7cutlass13device_kernelIN5flash19enable_sm80_to_sm89INS1_16FlashAttnFwdSm80INS1_25CollectiveMainloopFwdSm80ILi8ELi1ELb1EN4cute5tupleIJNS5_1CILi128EEES8_S8_EEELi128ENS_10bfloat16_tEfNS_4arch4Sm80ELb1ELb0ELb0ELb1ELb1ELb1ELb1ELb0EEENS1_21CollectiveEpilogueFwdIS9_NS6_IJNS7_ILi1EEESF_SF_EEESA_SC_Li256ELb1ELb1ELb0ELb0EEENS1_19SingleTileSchedulerILb1ELb0ELb1ELi128EEEEEEEEEvNT_6ParamsE)
        .other          _ZN7cutlass13device_kernelIN5flash19enable_sm80_to_sm89INS1_16FlashAttnFwdSm80INS1_25CollectiveMainloopFwdSm80ILi8ELi1ELb1EN4cute5tupleIJNS5_1CILi128EEES8_S8_EEELi128ENS_10bfloat16_tEfNS_4arch4Sm80ELb1ELb0ELb0ELb1ELb1ELb1ELb1ELb0EEENS1_21CollectiveEpilogueFwdIS9_NS6_IJNS7_ILi1EEESF_SF_EEESA_SC_Li256ELb1ELb1ELb0ELb0EEENS1_19SingleTileSchedulerILb1ELb0ELb1ELi128EEEEEEEEEvNT_6ParamsE,@"STO_CUDA_ENTRY STV_DEFAULT"
_ZN7cutlass13device_kernelIN5flash19enable_sm80_to_sm89INS1_16FlashAttnFwdSm80INS1_25CollectiveMainloopFwdSm80ILi8ELi1ELb1EN4cute5tupleIJNS5_1CILi128EEES8_S8_EEELi128ENS_10bfloat16_tEfNS_4arch4Sm80ELb1ELb0ELb0ELb1ELb1ELb1ELb1ELb0EEENS1_21CollectiveEpilogueFwdIS9_NS6_IJNS7_ILi1EEESF_SF_EEESA_SC_Li256ELb1ELb1ELb0ELb0EEENS1_19SingleTileSchedulerILb1ELb0ELb1ELi128EEEEEEEEEvNT_6ParamsE:
[----:B------:R-:W-:Y:S01]  /*0000*/  LDC R1, c[0x0][0x28] ;  /* 0x00000a00ff017b82 */ /* 0x000fe20000000800 */
[----:B------:R-:W-:Y:S05]  /*0010*/  EXIT ;  /* 0x000000000000794d */ /* 0x000fea0003800000 */
.L_x_26:
        /* <DEDUP_REMOVED lines=14> */
.L_x_62:


//--------------------- .text._ZN7cutlass13device_kernelIN5flash19enable_sm80_to_sm89INS1_16FlashAttnFwdSm80INS1_25CollectiveMainloopFwdSm80ILi4ELi1ELb0EN4cute5tupleIJNS5_1CILi128EEENS7_ILi64EEES8_EEELi128ENS_10bfloat16_tEfNS_4arch4Sm80ELb0ELb0ELb0ELb0ELb1ELb0ELb1ELb0EEENS1_21CollectiveEpilogueFwdINS6_IJS8_S8_S9_EEENS6_IJNS7_ILi1EEESH_SH_EEESB_SD_Li128ELb0ELb1ELb0ELb0EEENS1_19SingleTileSchedulerILb0ELb0ELb1ELi128EEEEEEEEEvNT_6ParamsE --------------------------
	.section	.text._ZN7cutlass13device_kernelIN5flash19enable_sm80_to_sm89INS1_16FlashAttnFwdSm80INS1_25CollectiveMainloopFwdSm80ILi4ELi1ELb0EN4cute5tupleIJNS5_1CILi128EEENS7_ILi64EEES8_EEELi128ENS_10bfloat16_tEfNS_4arch4Sm80ELb0ELb0ELb0ELb0ELb1ELb0ELb1ELb0EEENS1_21CollectiveEpilogueFwdINS6_IJS8_S8_S9_EEENS6_IJNS7_ILi1EEESH_SH_EEESB_SD_Li128ELb0ELb1ELb0ELb0EEENS1_19SingleTileSchedulerILb0ELb0ELb1ELi128EEEEEEEEEvNT_6ParamsE,"ax",@progbits
	.align	128
.text._ZN7cutlass13device_kernelIN5flash19enable_sm80_to_sm89INS1_16FlashAttnFwdSm80INS1_25CollectiveMainloopFwdSm80ILi4ELi1ELb0EN4cute5tupleIJNS5_1CILi128EEENS7_ILi64EEES8_EEELi128ENS_10bfloat16_tEfNS_4arch4Sm80ELb0ELb0ELb0ELb0ELb1ELb0ELb1ELb0EEENS1_21CollectiveEpilogueFwdINS6_IJS8_S8_S9_EEENS6_IJNS7_ILi1EEESH_SH_EEESB_SD_Li128ELb0ELb1ELb0ELb0EEENS1_19SingleTileSchedulerILb0ELb0ELb1ELi128EEEEEEEEEvNT_6ParamsE:
        .type           _ZN7cutlass13device_kernelIN5flash19enable_sm80_to_sm89INS1_16FlashAttnFwdSm80INS1_25CollectiveMainloopFwdSm80ILi4ELi1ELb0EN4cute5tupleIJNS5_1CILi128EEENS7_ILi64EEES8_EEELi128ENS_10bfloat16_tEfNS_4arch4Sm80ELb0ELb0ELb0ELb0ELb1ELb0ELb1ELb0EEENS1_21CollectiveEpilogueFwdINS6_IJS8_S8_S9_EEENS6_IJNS7_ILi1EEESH_SH_EEESB_SD_Li128ELb0ELb1ELb0ELb0EEENS1_19SingleTileSchedulerILb0ELb0ELb1ELi128EEEEEEEEEvNT_6ParamsE,@function
        .size           _ZN7cutlass13device_kernelIN5flash19enable_sm80_to_sm89INS1_16FlashAttnFwdSm80INS1_25CollectiveMainloopFwdSm80ILi4ELi1ELb0EN4cute5tupleIJNS5_1CILi128EEENS7_ILi64EEES8_EEELi128ENS_10bfloat16_tEfNS_4arch4Sm80ELb0ELb0ELb0ELb0ELb1ELb0ELb1ELb0EEENS1_21CollectiveEpilogueFwdINS6_IJS8_S8_S9_EEENS6_IJNS7_ILi1EEESH_SH_EEESB_SD_Li128ELb0ELb1ELb0ELb0EEENS1_19SingleTileSchedulerILb0ELb0ELb1ELi128EEEEEEEEEvNT_6ParamsE,(.L_x_63 - _ZN7cutlass13device_kernelIN5flash19enable_sm80_to_sm89INS1_16FlashAttnFwdSm80INS1_25CollectiveMainloopFwdSm80ILi4ELi1ELb0EN4cute5tupleIJNS5_1CILi128EEENS7_ILi64EEES8_EEELi128ENS_10bfloat16_tEfNS_4arch4Sm80ELb0ELb0ELb0ELb0ELb1ELb0ELb1ELb0EEENS1_21CollectiveEpilogueFwdINS6_IJS8_S8_S9_EEENS6_IJNS7_ILi1EEESH_SH_EEESB_SD_Li128ELb0ELb1ELb0ELb0EEENS1_19SingleTileSchedulerILb0ELb0ELb1ELi128EEEEEEEEEvNT_6ParamsE)
        .other          _ZN7cutlass13device_kernelIN5flash19enable_sm80_to_sm89INS1_16FlashAttnFwdSm80INS1_25CollectiveMainloopFwdSm80ILi4ELi1ELb0EN4cute5tupleIJNS5_1CILi128EEENS7_ILi64EEES8_EEELi128ENS_10bfloat16_tEfNS_4arch4Sm80ELb0ELb0ELb0ELb0ELb1ELb0ELb1ELb0EEENS1_21CollectiveEpilogueFwdINS6_IJS8_S8_S9_EEENS6_IJNS7_ILi1EEESH_SH_EEESB_SD_Li128ELb0ELb1ELb0ELb0EEENS1_19SingleTileSchedulerILb0ELb0ELb1ELi128EEEEEEEEEvNT_6ParamsE,@"STO_CUDA_ENTRY STV_DEFAULT"
_ZN7cutlass13device_kernelIN5flash19enable_sm80_to_sm89INS1_16FlashAttnFwdSm80INS1_25CollectiveMainloopFwdSm80ILi4ELi1ELb0EN4cute5tupleIJNS5_1CILi128EEENS7_ILi64EEES8_EEELi128ENS_10bfloat16_tEfNS_4arch4Sm80ELb0ELb0ELb0ELb0ELb1ELb0ELb1ELb0EEENS1_21CollectiveEpilogueFwdINS6_IJS8_S8_S9_EEENS6_IJNS7_ILi1EEESH_SH_EEESB_SD_Li128ELb0ELb1ELb0ELb0EEENS1_19SingleTileSchedulerILb0ELb0ELb1ELi128EEEEEEEEEvNT_6ParamsE:
[----:B------:R-:W-:Y:S01]  /*0000*/  LDC R1, c[0x0][0x28] ;  /* 0x00000a00ff017b82 */ /* 0x000fe20000000800 */
[----:B------:R-:W-:Y:S05]  /*0010*/  EXIT ;  /* 0x000000000000794d */ /* 0x000fea0003800000 */
.L_x_27:
        /* <DEDUP_REMOVED lines=14> */
.L_x_63:


//--------------------- .text._ZN7cutlass13device_kernelIN5flash19enable_sm80_to_sm89INS1_16FlashAttnFwdSm80INS1_25CollectiveMainloopFwdSm80ILi4ELi1ELb0EN4cute5tupleIJNS5_1CILi128EEENS7_ILi64EEES8_EEELi128ENS_10bfloat16_tEfNS_4arch4Sm80ELb0ELb0ELb0ELb1ELb1ELb0ELb1ELb0EEENS1_21CollectiveEpilogueFwdINS6_IJS8_S8_S9_EEENS6_IJNS7_ILi1EEESH_SH_EEESB_SD_Li128ELb1ELb1ELb0ELb0EEENS1_19SingleTileSchedulerILb1ELb0ELb1ELi128EEEEEEEEEvNT_6ParamsE --------------------------
	.section	.text._ZN7cutlass13device_kernelIN5flash19enable_sm80_to_sm89INS1_16FlashAttnFwdSm80INS1_25CollectiveMainloopFwdSm80ILi4ELi1ELb0EN4cute5tupleIJNS5_1CILi128EEENS7_ILi64EEES8_EEELi128ENS_10bfloat16_tEfNS_4arch4Sm80ELb0ELb0ELb0ELb1ELb1ELb0ELb1ELb0EEENS1_21CollectiveEpilogueFwdINS6_IJS8_S8_S9_EEENS6_IJNS7_ILi1EEESH_SH_EEESB_SD_Li128ELb1ELb1ELb0ELb0EEENS1_19SingleTileSchedulerILb1ELb0ELb1ELi128EEEEEEEEEvNT_6ParamsE,"ax",@progbits
	.align	128
.text._ZN7cutlass13device_kernelIN5flash19enable_sm80_to_sm89INS1_16FlashAttnFwdSm80INS1_25CollectiveMainloopFwdSm80ILi4ELi1ELb0EN4cute5tupleIJNS5_1CILi128EEENS7_ILi64EEES8_EEELi128ENS_10bfloat16_tEfNS_4arch4Sm80ELb0ELb0ELb0ELb1ELb1ELb0ELb1ELb0EEENS1_21CollectiveEpilogueFwdINS6_IJS8_S8_S9_EEENS6_IJNS7_ILi1EEESH_SH_EEESB_SD_Li128ELb1ELb1ELb0ELb0EEENS1_19SingleTileSchedulerILb1ELb0ELb1ELi128EEEEEEEEEvNT_6ParamsE:
        .type           _ZN7cutlass13device_kernelIN5flash19enable_sm80_to_sm89INS1_16FlashAttnFwdSm80INS1_25CollectiveMainloopFwdSm80ILi4ELi1ELb0EN4cute5tupleIJNS5_1CILi128EEENS7_ILi64EEES8_EEELi128ENS_10bfloat16_tEfNS_4arch4Sm80ELb0ELb0ELb0ELb1ELb1ELb0ELb1ELb0EEENS1_21CollectiveEpilogueFwdINS6_IJS8_S8_S9_EEENS6_IJNS7_ILi1EEESH_SH_EEESB_SD_Li128ELb1ELb1ELb0ELb0EEENS1_19SingleTileSchedulerILb1ELb0ELb1ELi128EEEEEEEEEvNT_6ParamsE,@function
        .size           _ZN7cutlass13device_kernelIN5flash19enable_sm80_to_sm89INS1_16FlashAttnFwdSm80INS1_25CollectiveMainloopFwdSm80ILi4ELi1ELb0EN4cute5tupleIJNS5_1CILi128EEENS7_ILi64EEES8_EEELi128ENS_10bfloat16_tEfNS_4arch4Sm80ELb0ELb0ELb0ELb1ELb1ELb0ELb1ELb0EEENS1_21CollectiveEpilogueFwdINS6_IJS8_S8_S9_EEENS6_IJNS7_ILi1EEESH_SH_EEESB_SD_Li128ELb1ELb1ELb0ELb0EEENS1_19SingleTileSchedulerILb1ELb0ELb1ELi128EEEEEEEEEvNT_6ParamsE,(.L_x_64 - _ZN7cutlass13device_kernelIN5flash19enable_sm80_to_sm89INS1_16FlashAttnFwdSm80INS1_25CollectiveMainloopFwdSm80ILi4ELi1ELb0EN4cute5tupleIJNS5_1CILi128EEENS7_ILi64EEES8_EEELi128ENS_10bfloat16_tEfNS_4arch4Sm80ELb0ELb0ELb0ELb1ELb1ELb0ELb1ELb0EEENS1_21CollectiveEpilogueFwdINS6_IJS8_S8_S9_EEENS6_IJNS7_ILi1EEESH_SH_EEESB_SD_Li128ELb1ELb1ELb0ELb0EEENS1_19SingleTileSchedulerILb1ELb0ELb1ELi128EEEEEEEEEvNT_6ParamsE)
        .other          _ZN7cutlass13device_kernelIN5flash19enable_sm80_to_sm89INS1_16FlashAttnFwdSm80INS1_25CollectiveMainloopFwdSm80ILi4ELi1ELb0EN4cute5tupleIJNS5_1CILi128EEENS7_ILi64EEES8_EEELi128ENS_10bfloat16_tEfNS_4arch4Sm80ELb0ELb0ELb0ELb1ELb1ELb0ELb1ELb0EEENS1_21CollectiveEpilogueFwdINS6_IJS8_S8_S9_EEENS6_IJNS7_ILi1EEESH_SH_EEESB_SD_Li128ELb1ELb1ELb0ELb0EEENS1_19SingleTileSchedulerILb1ELb0ELb1ELi128EEEEEEEEEvNT_6ParamsE,@"STO_CUDA_ENTRY STV_DEFAULT"
_ZN7cutlass13device_kernelIN5flash19enable_sm80_to_sm89INS1_16FlashAttnFwdSm80INS1_25CollectiveMainloopFwdSm80ILi4ELi1ELb0EN4cute5tupleIJNS5_1CILi128EEENS7_ILi64EEES8_EEELi128ENS_10bfloat16_tEfNS_4arch4Sm80ELb0ELb0ELb0ELb1ELb1ELb0ELb1ELb0EEENS1_21CollectiveEpilogueFwdINS6_IJS8_S8_S9_EEENS6_IJNS7_ILi1EEESH_SH_EEESB_SD_Li128ELb1ELb1ELb0ELb0EEENS1_19SingleTileSchedulerILb1ELb0ELb1ELi128EEEEEEEEEvNT_6ParamsE:
[----:B------:R-:W-:Y:S01]  /*0000*/  LDC R1, c[0x0][0x28] ;  /* 0x00000a00ff017b82 */ /* 0x000fe20000000800 */
[----:B------:R-:W-:Y:S05]  /*0010*/  EXIT ;  /* 0x000000000000794d */ /* 0x000fea0003800000 */
.L_x_28:
        /* <DEDUP_REMOVED lines=14> */
.L_x_64:


//--------------------- .text._ZN7cutlass13device_kernelIN5flash19enable_sm80_to_sm89INS1_16FlashAttnFwdSm80INS1_25CollectiveMainloopFwdSm80ILi4ELi1ELb0EN4cute5tupleIJNS5_1CILi128EEENS7_ILi64EEES8_EEELi128ENS_10bfloat16_tEfNS_4arch4Sm80ELb0ELb0ELb0ELb1ELb1ELb1ELb1ELb0EEENS1_21CollectiveEpilogueFwdINS6_IJS8_S8_S9_EEENS6_IJNS7_ILi1EEESH_SH_EEESB_SD_Li128ELb1ELb1ELb0ELb0EEENS1_19SingleTileSchedulerILb1ELb0ELb1ELi128EEEEEEEEEvNT_6ParamsE --------------------------
	.section	.text._ZN7cutlass13device_kernelIN5flash19enable_sm80_to_sm89INS1_16FlashAttnFwdSm80INS1_25CollectiveMainloopFwdSm80ILi4ELi1ELb0EN4cute5tupleIJNS5_1CILi128EEENS7_ILi64EEES8_EEELi128ENS_10bfloat16_tEfNS_4arch4Sm80ELb0ELb0ELb0ELb1ELb1ELb1ELb1ELb0EEENS1_21CollectiveEpilogueFwdINS6_IJS8_S8_S9_EEENS6_IJNS7_ILi1EEESH_SH_EEESB_SD_Li128ELb1ELb1ELb0ELb0EEENS1_19SingleTileSchedulerILb1ELb0ELb1ELi128EEEEEEEEEvNT_6ParamsE,"ax",@progbits
	.align	128
.text._ZN7cutlass13device_kernelIN5flash19enable_sm80_to_sm89INS1_16FlashAttnFwdSm80INS1_25CollectiveMainloopFwdSm80ILi4ELi1ELb0EN4cute5tupleIJNS5_1CILi128EEENS7_ILi64EEES8_EEELi128ENS_10bfloat16_tEfNS_4arch4Sm80ELb0ELb0ELb0ELb1ELb1ELb1ELb1ELb0EEENS1_21CollectiveEpilogueFwdINS6_IJS8_S8_S9_EEENS6_IJNS7_ILi1EEESH_SH_EEESB_SD_Li128ELb1ELb1ELb0ELb0EEENS1_19SingleTileSchedulerILb1ELb0ELb1ELi128EEEEEEEEEvNT_6ParamsE:
        .type           _ZN7cutlass13device_kernelIN5flash19enable_sm80_to_sm89INS1_16FlashAttnFwdSm80INS1_25CollectiveMainloopFwdSm80ILi4ELi1ELb0EN4cute5tupleIJNS5_1CILi128EEENS7_ILi64EEES8_EEELi128ENS_10bfloat16_tEfNS_4arch4Sm80ELb0ELb0ELb0ELb1ELb1ELb1ELb1ELb0EEENS1_21CollectiveEpilogueFwdINS6_IJS8_S8_S9_EEENS6_IJNS7_ILi1EEESH_SH_EEESB_SD_Li128ELb1ELb1ELb0ELb0EEENS1_19SingleTileSchedulerILb1ELb0ELb1ELi128EEEEEEEEEvNT_6ParamsE,@function
        .size           _ZN7cutlass13device_kernelIN5flash19enable_sm80_to_sm89INS1_16FlashAttnFwdSm80INS1_25CollectiveMainloopFwdSm80ILi4ELi1ELb0EN4cute5tupleIJNS5_1CILi128EEENS7_ILi64EEES8_EEELi128ENS_10bfloat16_tEfNS_4arch4Sm80ELb0ELb0ELb0ELb1ELb1ELb1ELb1ELb0EEENS1_21CollectiveEpilogueFwdINS6_IJS8_S8_S9_EEENS6_IJNS7_ILi1EEESH_SH_EEESB_SD_Li128ELb1ELb1ELb0ELb0EEENS1_19SingleTileSchedulerILb1ELb0ELb1ELi128EEEEEEEEEvNT_6ParamsE,(.L_x_65 - _ZN7cutlass13device_kernelIN5flash19enable_sm80_to_sm89INS1_16FlashAttnFwdSm80INS1_25CollectiveMainloopFwdSm80ILi4ELi1ELb0EN4cute5tupleIJNS5_1CILi128EEENS7_ILi64EEES8_EEELi128ENS_10bfloat16_tEfNS_4arch4Sm80ELb0ELb0ELb0ELb1ELb1ELb1ELb1ELb0EEENS1_21CollectiveEpilogueFwdINS6_IJS8_S8_S9_EEENS6_IJNS7_ILi1EEESH_SH_EEESB_SD_Li128ELb1ELb1ELb0ELb0EEENS1_19SingleTileSchedulerILb1ELb0ELb1ELi128EEEEEEEEEvNT_6ParamsE)
        .other          _ZN7cutlass13device_kernelIN5flash19enable_sm80_to_sm89INS1_16FlashAttnFwdSm80INS1_25CollectiveMainloopFwdSm80ILi4ELi1ELb0EN4cute5tupleIJNS5_1CILi128EEENS7_ILi64EEES8_EEELi128ENS_10bfloat16_tEfNS_4arch4Sm80ELb0ELb0ELb0ELb1ELb1ELb1ELb1ELb0EEENS1_21CollectiveEpilogueFwdINS6_IJS8_S8_S9_EEENS6_IJNS7_ILi1EEESH_SH_EEESB_SD_Li128ELb1ELb1ELb0ELb0EEENS1_19SingleTileSchedulerILb1ELb0ELb1ELi128EEEEEEEEEvNT_6ParamsE,@"STO_CUDA_ENTRY STV_DEFAULT"
_ZN7cutlass13device_kernelIN5flash19enable_sm80_to_sm89INS1_16FlashAttnFwdSm80INS1_25CollectiveMainloopFwdSm80ILi4ELi1ELb0EN4cute5tupleIJNS5_1CILi128EEENS7_ILi64EEES8_EEELi128ENS_10bfloat16_tEfNS_4arch4Sm80ELb0ELb0ELb0ELb1ELb1ELb1ELb1ELb0EEENS1_21CollectiveEpilogueFwdINS6_IJS8_S8_S9_EEENS6_IJNS7_ILi1EEESH_SH_EEESB_SD_Li128ELb1ELb1ELb0ELb0EEENS1_19SingleTileSchedulerILb1ELb0ELb1ELi128EEEEEEEEEvNT_6ParamsE:
[----:B------:R-:W-:Y:S01]  /*0000*/  LDC R1, c[0x0][0x28] ;  /* 0x00000a00ff017b82 */ /* 0x000fe20000000800 */
[----:B------:R-:W-:Y:S05]  /*0010*/  EXIT ;  /* 0x000000000000794d */ /* 0x000fea0003800000 */
.L_x_29:
        /* <DEDUP_REMOVED lines=14> */
.L_x_65:


//--------------------- .text._ZN7cutlass13device_kernelIN5flash19enable_sm80_to_sm89INS1_16FlashAttnFwdSm80INS1_25CollectiveMainloopFwdSm80ILi4ELi1ELb0EN4cute5tupleIJNS5_1CILi128EEENS7_ILi48EEES8_EEELi128ENS_10bfloat16_tEfNS_4arch4Sm80ELb0ELb1ELb0ELb0ELb1ELb0ELb1ELb0EEENS1_21CollectiveEpilogueFwdINS6_IJS8_S8_S9_EEENS6_IJNS7_ILi1EEESH_SH_EEESB_SD_Li128ELb0ELb1ELb0ELb0EEENS1_19SingleTileSchedulerILb0ELb0ELb1ELi128EEEEEEEEEvNT_6ParamsE --------------------------
	.section	.text._ZN7cutlass13device_kernelIN5flash19enable_sm80_to_sm89INS1_16FlashAttnFwdSm80INS1_25CollectiveMainloopFwdSm80ILi4ELi1ELb0EN4cute5tupleIJNS5_1CILi128EEENS7_ILi48EEES8_EEELi128ENS_10bfloat16_tEfNS_4arch4Sm80ELb0ELb1ELb0ELb0ELb1ELb0ELb1ELb0EEENS1_21CollectiveEpilogueFwdINS6_IJS8_S8_S9_EEENS6_IJNS7_ILi1EEESH_SH_EEESB_SD_Li128ELb0ELb1ELb0ELb0EEENS1_19SingleTileSchedulerILb0ELb0ELb1ELi128EEEEEEEEEvNT_6ParamsE,"ax",@progbits
	.align	128
.text._ZN7cutlass13device_kernelIN5flash19enable_sm80_to_sm89INS1_16FlashAttnFwdSm80INS1_25CollectiveMainloopFwdSm80ILi4ELi1ELb0EN4cute5tupleIJNS5_1CILi128EEENS7_ILi48EEES8_EEELi128ENS_10bfloat16_tEfNS_4arch4Sm80ELb0ELb1ELb0ELb0ELb1ELb0ELb1ELb0EEENS1_21CollectiveEpilogueFwdINS6_IJS8_S8_S9_EEENS6_IJNS7_ILi1EEESH_SH_EEESB_SD_Li128ELb0ELb1ELb0ELb0EEENS1_19SingleTileSchedulerILb0ELb0ELb1ELi128EEEEEEEEEvNT_6ParamsE:
        .type           _ZN7cutlass13device_kernelIN5flash19enable_sm80_to_sm89INS1_16FlashAttnFwdSm80INS1_25CollectiveMainloopFwdSm80ILi4ELi1ELb0EN4cute5tupleIJNS5_1CILi128EEENS7_ILi48EEES8_EEELi128ENS_10bfloat16_tEfNS_4arch4Sm80ELb0ELb1ELb0ELb0ELb1ELb0ELb1ELb0EEENS1_21CollectiveEpilogueFwdINS6_IJS8_S8_S9_EEENS6_IJNS7_ILi1EEESH_SH_EEESB_SD_Li128ELb0ELb1ELb0ELb0EEENS1_19SingleTileSchedulerILb0ELb0ELb1ELi128EEEEEEEEEvNT_6ParamsE,@function
        .size           _ZN7cutlass13device_kernelIN5flash19enable_sm80_to_sm89INS1_16FlashAttnFwdSm80INS1_25CollectiveMainloopFwdSm80ILi4ELi1ELb0EN4cute5tupleIJNS5_1CILi128EEENS7_ILi48EEES8_EEELi128ENS_10bfloat16_tEfNS_4arch4Sm80ELb0ELb1ELb0ELb0ELb1ELb0ELb1ELb0EEENS1_21CollectiveEpilogueFwdINS6_IJS8_S8_S9_EEENS6_IJNS7_ILi1EEESH_SH_EEESB_SD_Li128ELb0ELb1ELb0ELb0EEENS1_19SingleTileSchedulerILb0ELb0ELb1ELi128EEEEEEEEEvNT_6ParamsE,(.L_x_66 - _ZN7cutlass13device_kernelIN5flash19enable_sm80_to_sm89INS1_16FlashAttnFwdSm80INS1_25CollectiveMainloopFwdSm80ILi4ELi1ELb0EN4cute5tupleIJNS5_1CILi128EEENS7_ILi48EEES8_EEELi128ENS_10bfloat16_tEfNS_4arch4Sm80ELb0ELb1ELb0ELb0ELb1ELb0ELb1ELb0EEENS1_21CollectiveEpilogueFwdINS6_IJS8_S8_S9_EEENS6_IJNS7_ILi1EEESH_SH_EEESB_SD_Li128ELb0ELb1ELb0ELb0EEENS1_19SingleTileSchedulerILb0ELb0ELb1ELi128EEEEEEEEEvNT_6ParamsE)
        .other          _ZN7cutlass13device_kernelIN5flash19enable_sm80_to_sm89INS1_16FlashAttnFwdSm80INS1_25CollectiveMainloopFwdSm80ILi4ELi1ELb0EN4cute5tupleIJNS5_1CILi128EEENS7_ILi48EEES8_EEELi128ENS_10bfloat16_tEfNS_4arch4Sm80ELb0ELb1ELb0ELb0ELb1ELb0ELb1ELb0EEENS1_21CollectiveEpilogueFwdINS6_IJS8_S8_S9_EEENS6_IJNS7_ILi1EEESH_SH_EEESB_SD_Li128ELb0ELb1ELb0ELb0EEENS1_19SingleTileSchedulerILb0ELb0ELb1ELi128EEEEEEEEEvNT_6ParamsE,@"STO_CUDA_ENTRY STV_DEFAULT"
_ZN7cutlass13device_kernelIN5flash19enable_sm80_to_sm89INS1_16FlashAttnFwdSm80INS1_25CollectiveMainloopFwdSm80ILi4ELi1ELb0EN4cute5tupleIJNS5_1CILi128EEENS7_ILi48EEES8_EEELi128ENS_10bfloat16_tEfNS_4arch4Sm80ELb0ELb1ELb0ELb0ELb1ELb0ELb1ELb0EEENS1_21CollectiveEpilogueFwdINS6_IJS8_S8_S9_EEENS6_IJNS7_ILi1EEESH_SH_EEESB_SD_Li128ELb0ELb1ELb0ELb0EEENS1_19SingleTileSchedulerILb0ELb0ELb1ELi128EEEEEEEEEvNT_6ParamsE:
[----:B------:R-:W-:Y:S01]  /*0000*/  LDC R1, c[0x0][0x28] ;  /* 0x00000a00ff017b82 */ /* 0x000fe20000000800 */
[----:B------:R-:W-:Y:S05]  /*0010*/  EXIT ;  /* 0x000000000000794d */ /* 0x000fea0003800000 */
.L_x_30:
        /* <DEDUP_REMOVED lines=14> */
.L_x_66:


//--------------------- .text._ZN7cutlass13device_kernelIN5flash19enable_sm80_to_sm89INS1_16FlashAttnFwdSm80INS1_25CollectiveMainloopFwdSm80ILi4ELi1ELb0EN4cute5tupleIJNS5_1CILi128EEENS7_ILi48EEES8_EEELi128ENS_10bfloat16_tEfNS_4arch4Sm80ELb0ELb1ELb0ELb1ELb1ELb0ELb1ELb0EEENS1_21CollectiveEpilogueFwdINS6_IJS8_S8_S9_EEENS6_IJNS7_ILi1EEESH_SH_EEESB_SD_Li128ELb1ELb1ELb0ELb0EEENS1_19SingleTileSchedulerILb1ELb0ELb1ELi128EEEEEEEEEvNT_6ParamsE --------------------------
	.section	.text._ZN7cutlass13device_kernelIN5flash19enable_sm80_to_sm89INS1_16FlashAttnFwdSm80INS1_25CollectiveMainloopFwdSm80ILi4ELi1ELb0EN4cute5tupleIJNS5_1CILi128EEENS7_ILi48EEES8_EEELi128ENS_10bfloat16_tEfNS_4arch4Sm80ELb0ELb1ELb0ELb1ELb1ELb0ELb1ELb0EEENS1_21CollectiveEpilogueFwdINS6_IJS8_S8_S9_EEENS6_IJNS7_ILi1EEESH_SH_EEESB_SD_Li128ELb1ELb1ELb0ELb0EEENS1_19SingleTileSchedulerILb1ELb0ELb1ELi128EEEEEEEEEvNT_6ParamsE,"ax",@progbits
	.align	128
.text._ZN7cutlass13device_kernelIN5flash19enable_sm80_to_sm89INS1_16FlashAttnFwdSm80INS1_25CollectiveMainloopFwdSm80ILi4ELi1ELb0EN4cute5tupleIJNS5_1CILi128EEENS7_ILi48EEES8_EEELi128ENS_10bfloat16_tEfNS_4arch4Sm80ELb0ELb1ELb0ELb1ELb1ELb0ELb1ELb0EEENS1_21CollectiveEpilogueFwdINS6_IJS8_S8_S9_EEENS6_IJNS7_ILi1EEESH_SH_EEESB_SD_Li128ELb1ELb1ELb0ELb0EEENS1_19SingleTileSchedulerILb1ELb0ELb1ELi128EEEEEEEEEvNT_6ParamsE:
        .type           _ZN7cutlass13device_kernelIN5flash19enable_sm80_to_sm89INS1_16FlashAttnFwdSm80INS1_25CollectiveMainloopFwdSm80ILi4ELi1ELb0EN4cute5tupleIJNS5_1CILi128EEENS7_ILi48EEES8_EEELi128ENS_10bfloat16_tEfNS_4arch4Sm80ELb0ELb1ELb0ELb1ELb1ELb0ELb1ELb0EEENS1_21CollectiveEpilogueFwdINS6_IJS8_S8_S9_EEENS6_IJNS7_ILi1EEESH_SH_EEESB_SD_Li128ELb1ELb1ELb0ELb0EEENS1_19SingleTileSchedulerILb1ELb0ELb1ELi128EEEEEEEEEvNT_6ParamsE,@function
        .size           _ZN7cutlass13device_kernelIN5flash19enable_sm80_to_sm89INS1_16FlashAttnFwdSm80INS1_25CollectiveMainloopFwdSm80ILi4ELi1ELb0EN4cute5tupleIJNS5_1CILi128EEENS7_ILi48EEES8_EEELi128ENS_10bfloat16_tEfNS_4arch4Sm80ELb0ELb1ELb0ELb1ELb1ELb0ELb1ELb0EEENS1_21CollectiveEpilogueFwdINS6_IJS8_S8_S9_EEENS6_IJNS7_ILi1EEESH_SH_EEESB_SD_Li128ELb1ELb1ELb0ELb0EEENS1_19SingleTileSchedulerILb1ELb0ELb1ELi128EEEEEEEEEvNT_6ParamsE,(.L_x_67 - _ZN7cutlass13device_kernelIN5flash19enable_sm80_to_sm89INS1_16FlashAttnFwdSm80INS1_25CollectiveMainloopFwdSm80ILi4ELi1ELb0EN4cute5tupleIJNS5_1CILi128EEENS7_ILi48EEES8_EEELi128ENS_10bfloat16_tEfNS_4arch4Sm80ELb0ELb1ELb0ELb1ELb1ELb0ELb1ELb0EEENS1_21CollectiveEpilogueFwdINS6_IJS8_S8_S9_EEENS6_IJNS7_ILi1EEESH_SH_EEESB_SD_Li128ELb1ELb1ELb0ELb0EEENS1_19SingleTileSchedulerILb1ELb0ELb1ELi128EEEEEEEEEvNT_6ParamsE)
        .other          _ZN7cutlass13device_kernelIN5flash19enable_sm80_to_sm89INS1_16FlashAttnFwdSm80INS1_25CollectiveMainloopFwdSm80ILi4ELi1ELb0EN4cute5tupleIJNS5_1CILi128EEENS7_ILi48EEES8_EEELi128ENS_10bfloat16_tEfNS_4arch4Sm80ELb0ELb1ELb0ELb1ELb1ELb0ELb1ELb0EEENS1_21CollectiveEpilogueFwdINS6_IJS8_S8_S9_EEENS6_IJNS7_ILi1EEESH_SH_EEESB_SD_Li128ELb1ELb1ELb0ELb0EEENS1_19SingleTileSchedulerILb1ELb0ELb1ELi128EEEEEEEEEvNT_6ParamsE,@"STO_CUDA_ENTRY STV_DEFAULT"
_ZN7cutlass13device_kernelIN5flash19enable_sm80_to_sm89INS1_16FlashAttnFwdSm80INS1_25CollectiveMainloopFwdSm80ILi4ELi1ELb0EN4cute5tupleIJNS5_1CILi128EEENS7_ILi48EEES8_EEELi128ENS_10bfloat16_tEfNS_4arch4Sm80ELb0ELb1ELb0ELb1ELb1ELb0ELb1ELb0EEENS1_21CollectiveEpilogueFwdINS6_IJS8_S8_S9_EEENS6_IJNS7_ILi1EEESH_SH_EEESB_SD_Li128ELb1ELb1ELb0ELb0EEENS1_19SingleTileSchedulerILb1ELb0ELb1ELi128EEEEEEEEEvNT_6ParamsE:
[----:B------:R-:W-:Y:S01]  /*0000*/  LDC R1, c[0x0][0x28] ;  /* 0x00000a00ff017b82 */ /* 0x000fe20000000800 */
[----:B------:R-:W-:Y:S05]  /*0010*/  EXIT ;  /* 0x000000000000794d */ /* 0x000fea0003800000 */
.L_x_31:
        /* <DEDUP_REMOVED lines=14> */
.L_x_67:


//--------------------- .text._ZN7cutlass13device_kernelIN5flash19enable_sm80_to_sm89INS1_16FlashAttnFwdSm80INS1_25CollectiveMainloopFwdSm80ILi4ELi1ELb0EN4cute5tupleIJNS5_1CILi128EEENS7_ILi48EEES8_EEELi128ENS_10bfloat16_tEfNS_4arch4Sm80ELb0ELb1ELb0ELb1ELb1ELb1ELb1ELb0EEENS1_21CollectiveEpilogueFwdINS6_IJS8_S8_S9_EEENS6_IJNS7_ILi1EEESH_SH_EEESB_SD_Li128ELb1ELb1ELb0ELb0EEENS1_19SingleTileSchedulerILb1ELb0ELb1ELi128EEEEEEEEEvNT_6ParamsE --------------------------
	.section	.text._ZN7cutlass13device_kernelIN5flash19enable_sm80_to_sm89INS1_16FlashAttnFwdSm80INS1_25CollectiveMainloopFwdSm80ILi4ELi1ELb0EN4cute5tupleIJNS5_1CILi128EEENS7_ILi48EEES8_EEELi128ENS_10bfloat16_tEfNS_4arch4Sm80ELb0ELb1ELb0ELb1ELb1ELb1ELb1ELb0EEENS1_21CollectiveEpilogueFwdINS6_IJS8_S8_S9_EEENS6_IJNS7_ILi1EEESH_SH_EEESB_SD_Li128ELb1ELb1ELb0ELb0EEENS1_19SingleTileSchedulerILb1ELb0ELb1ELi128EEEEEEEEEvNT_6ParamsE,"ax",@progbits
	.align	128
.text._ZN7cutlass13device_kernelIN5flash19enable_sm80_to_sm89INS1_16FlashAttnFwdSm80INS1_25CollectiveMainloopFwdSm80ILi4ELi1ELb0EN4cute5tupleIJNS5_1CILi128EEENS7_ILi48EEES8_EEELi128ENS_10bfloat16_tEfNS_4arch4Sm80ELb0ELb1ELb0ELb1ELb1ELb1ELb1ELb0EEENS1_21CollectiveEpilogueFwdINS6_IJS8_S8_S9_EEENS6_IJNS7_ILi1EEESH_SH_EEESB_SD_Li128ELb1ELb1ELb0ELb0EEENS1_19SingleTileSchedulerILb1ELb0ELb1ELi128EEEEEEEEEvNT_6ParamsE:
        .type           _ZN7cutlass13device_kernelIN5flash19enable_sm80_to_sm89INS1_16FlashAttnFwdSm80INS1_25CollectiveMainloopFwdSm80ILi4ELi1ELb0EN4cute5tupleIJNS5_1CILi128EEENS7_ILi48EEES8_EEELi128ENS_10bfloat16_tEfNS_4arch4Sm80ELb0ELb1ELb0ELb1ELb1ELb1ELb1ELb0EEENS1_21CollectiveEpilogueFwdINS6_IJS8_S8_S9_EEENS6_IJNS7_ILi1EEESH_SH_EEESB_SD_Li128ELb1ELb1ELb0ELb0EEENS1_19SingleTileSchedulerILb1ELb0ELb1ELi128EEEEEEEEEvNT_6ParamsE,@function
        .size           _ZN7cutlass13device_kernelIN5flash19enable_sm80_to_sm89INS1_16FlashAttnFwdSm80INS1_25CollectiveMainloopFwdSm80ILi4ELi1ELb0EN4cute5tupleIJNS5_1CILi128EEENS7_ILi48EEES8_EEELi128ENS_10bfloat16_tEfNS_4arch4Sm80ELb0ELb1ELb0ELb1ELb1ELb1ELb1ELb0EEENS1_21CollectiveEpilogueFwdINS6_IJS8_S8_S9_EEENS6_IJNS7_ILi1EEESH_SH_EEESB_SD_Li128ELb1ELb1ELb0ELb0EEENS1_19SingleTileSchedulerILb1ELb0ELb1ELi128EEEEEEEEEvNT_6ParamsE,(.L_x_68 - _ZN7cutlass13device_kernelIN5flash19enable_sm80_to_sm89INS1_16FlashAttnFwdSm80INS1_25CollectiveMainloopFwdSm80ILi4ELi1ELb0EN4cute5tupleIJNS5_1CILi128EEENS7_ILi48EEES8_EEELi128ENS_10bfloat16_tEfNS_4arch4Sm80ELb0ELb1ELb0ELb1ELb1ELb1ELb1ELb0EEENS1_21CollectiveEpilogueFwdINS6_IJS8_S8_S9_EEENS6_IJNS7_ILi1EEESH_SH_EEESB_SD_Li128ELb1ELb1ELb0ELb0EEENS1_19SingleTileSchedulerILb1ELb0ELb1ELi128EEEEEEEEEvNT_6ParamsE)
        .other          _ZN7cutlass13device_kernelIN5flash19enable_sm80_to_sm89INS1_16FlashAttnFwdSm80INS1_25CollectiveMainloopFwdSm80ILi4ELi1ELb0EN4cute5tupleIJNS5_1CILi128EEENS7_ILi48EEES8_EEELi128ENS_10bfloat16_tEfNS_4arch4Sm80ELb0ELb1ELb0ELb1ELb1ELb1ELb1ELb0EEENS1_21CollectiveEpilogueFwdINS6_IJS8_S8_S9_EEENS6_IJNS7_ILi1EEESH_SH_EEESB_SD_Li128ELb1ELb1ELb0ELb0EEENS1_19SingleTileSchedulerILb1ELb0ELb1ELi128EEEEEEEEEvNT_6ParamsE,@"STO_CUDA_ENTRY STV_DEFAULT"
_ZN7cutlass13device_kernelIN5flash19enable_sm80_to_sm89INS1_16FlashAttnFwdSm80INS1_25CollectiveMainloopFwdSm80ILi4ELi1ELb0EN4cute5tupleIJNS5_1CILi128EEENS7_ILi48EEES8_EEELi128ENS_10bfloat16_tEfNS_4arch4Sm80ELb0ELb1ELb0ELb1ELb1ELb1ELb1ELb0EEENS1_21CollectiveEpilogueFwdINS6_IJS8_S8_S9_EEENS6_IJNS7_ILi1EEESH_SH_EEESB_SD_Li128ELb1ELb1ELb0ELb0EEENS1_19SingleTileSchedulerILb1ELb0ELb1ELi128EEEEEEEEEvNT_6ParamsE:
[----:B------:R-:W-:Y:S01]  /*0000*/  LDC R1, c[0x0][0x28] ;  /* 0x00000a00ff017b82 */ /* 0x000fe20000000800 */
[----:B------:R-:W-:Y:S05]  /*0010*/  EXIT ;  /* 0x000000000000794d */ /* 0x000fea0003800000 */
.L_x_32:
        /* <DEDUP_REMOVED lines=14> */
.L_x_68:


//--------------------- .text._ZN7cutlass13device_kernelIN5flash19enable_sm80_to_sm89INS1_16FlashAttnFwdSm80INS1_25CollectiveMainloopFwdSm80ILi4ELi1ELb0EN4cute5tupleIJNS5_1CILi128EEENS7_ILi64EEES8_EEELi128ENS_10bfloat16_tEfNS_4arch4Sm80ELb1ELb0ELb0ELb0ELb1ELb0ELb1ELb0EEENS1_21CollectiveEpilogueFwdINS6_IJS8_S8_S9_EEENS6_IJNS7_ILi1EEESH_SH_EEESB_SD_Li128ELb0ELb1ELb0ELb0EEENS1_30DynamicPersistentTileSchedulerILi128ELi128ELb0ELb1ELb0EEEEEEEEEvNT_6ParamsE --------------------------
	.section	.text._ZN7cutlass13device_kernelIN5flash19enable_sm80_to_sm89INS1_16FlashAttnFwdSm80INS1_25CollectiveMainloopFwdSm80ILi4ELi1ELb0EN4cute5tupleIJNS5_1CILi128EEENS7_ILi64EEES8_EEELi128ENS_10bfloat16_tEfNS_4arch4Sm80ELb1ELb0ELb0ELb0ELb1ELb0ELb1ELb0EEENS1_21CollectiveEpilogueFwdINS6_IJS8_S8_S9_EEENS6_IJNS7_ILi1EEESH_SH_EEESB_SD_Li128ELb0ELb1ELb0ELb0EEENS1_30DynamicPersistentTileSchedulerILi128ELi128ELb0ELb1ELb0EEEEEEEEEvNT_6ParamsE,"ax",@progbits
	.align	128
.text._ZN7cutlass13device_kernelIN5flash19enable_sm80_to_sm89INS1_16FlashAttnFwdSm80INS1_25CollectiveMainloopFwdSm80ILi4ELi1ELb0EN4cute5tupleIJNS5_1CILi128EEENS7_ILi64EEES8_EEELi128ENS_10bfloat16_tEfNS_4arch4Sm80ELb1ELb0ELb0ELb0ELb1ELb0ELb1ELb0EEENS1_21CollectiveEpilogueFwdINS6_IJS8_S8_S9_EEENS6_IJNS7_ILi1EEESH_SH_EEESB_SD_Li128ELb0ELb1ELb0ELb0EEENS1_30DynamicPersistentTileSchedulerILi128ELi128ELb0ELb1ELb0EEEEEEEEEvNT_6ParamsE:
        .type           _ZN7cutlass13device_kernelIN5flash19enable_sm80_to_sm89INS1_16FlashAttnFwdSm80INS1_25CollectiveMainloopFwdSm80ILi4ELi1ELb0EN4cute5tupleIJNS5_1CILi128EEENS7_ILi64EEES8_EEELi128ENS_10bfloat16_tEfNS_4arch4Sm80ELb1ELb0ELb0ELb0ELb1ELb0ELb1ELb0EEENS1_21CollectiveEpilogueFwdINS6_IJS8_S8_S9_EEENS6_IJNS7_ILi1EEESH_SH_EEESB_SD_Li128ELb0ELb1ELb0ELb0EEENS1_30DynamicPersistentTileSchedulerILi128ELi128ELb0ELb1ELb0EEEEEEEEEvNT_6ParamsE,@function
        .size           _ZN7cutlass13device_kernelIN5flash19enable_sm80_to_sm89INS1_16FlashAttnFwdSm80INS1_25CollectiveMainloopFwdSm80ILi4ELi1ELb0EN4cute5tupleIJNS5_1CILi128EEENS7_ILi64EEES8_EEELi128ENS_10bfloat16_tEfNS_4arch4Sm80ELb1ELb0ELb0ELb0ELb1ELb0ELb1ELb0EEENS1_21CollectiveEpilogueFwdINS6_IJS8_S8_S9_EEENS6_IJNS7_ILi1EEESH_SH_EEESB_SD_Li128ELb0ELb1ELb0ELb0EEENS1_30DynamicPersistentTileSchedulerILi128ELi128ELb0ELb1ELb0EEEEEEEEEvNT_6ParamsE,(.L_x_69 - _ZN7cutlass13device_kernelIN5flash19enable_sm80_to_sm89INS1_16FlashAttnFwdSm80INS1_25CollectiveMainloopFwdSm80ILi4ELi1ELb0EN4cute5tupleIJNS5_1CILi128EEENS7_ILi64EEES8_EEELi128ENS_10bfloat16_tEfNS_4arch4Sm80ELb1ELb0ELb0ELb0ELb1ELb0ELb1ELb0EEENS1_21CollectiveEpilogueFwdINS6_IJS8_S8_S9_EEENS6_IJNS7_ILi1EEESH_SH_EEESB_SD_Li128ELb0ELb1ELb0ELb0EEENS1_30DynamicPersistentTileSchedulerILi128ELi128ELb0ELb1ELb0EEEEEEEEEvNT_6ParamsE)
        .other          _ZN7cutlass13device_kernelIN5flash19enable_sm80_to_sm89INS1_16FlashAttnFwdSm80INS1_25CollectiveMainloopFwdSm80ILi4ELi1ELb0EN4cute5tupleIJNS5_1CILi128EEENS7_ILi64EEES8_EEELi128ENS_10bfloat16_tEfNS_4arch4Sm80ELb1ELb0ELb0ELb0ELb1ELb0ELb1ELb0EEENS1_21CollectiveEpilogueFwdINS6_IJS8_S8_S9_EEENS6_IJNS7_ILi1EEESH_SH_EEESB_SD_Li128ELb0ELb1ELb0ELb0EEENS1_30DynamicPersistentTileSchedulerILi128ELi128ELb0ELb1ELb0EEEEEEEEEvNT_6ParamsE,@"STO_CUDA_ENTRY STV_DEFAULT"
_ZN7cutlass13device_kernelIN5flash19enable_sm80_to_sm89INS1_16FlashAttnFwdSm80INS1_25CollectiveMainloopFwdSm80ILi4ELi1ELb0EN4cute5tupleIJNS5_1CILi128EEENS7_ILi64EEES8_EEELi128ENS_10bfloat16_tEfNS_4arch4Sm80ELb1ELb0ELb0ELb0ELb1ELb0ELb1ELb0EEENS1_21CollectiveEpilogueFwdINS6_IJS8_S8_S9_EEENS6_IJNS7_ILi1EEESH_SH_EEESB_SD_Li128ELb0ELb1ELb0ELb0EEENS1_30DynamicPersistentTileSchedulerILi128ELi128ELb0ELb1ELb0EEEEEEEEEvNT_6ParamsE:
[----:B------:R-:W-:Y:S01]  /*0000*/  LDC R1, c[0x0][0x28] ;  /* 0x00000a00ff017b82 */ /* 0x000fe20000000800 */
[----:B------:R-:W-:Y:S05]  /*0010*/  EXIT ;  /* 0x000000000000794d */ /* 0x000fea0003800000 */
.L_x_33:
        /* <DEDUP_REMOVED lines=14> */
.L_x_69:


//--------------------- .text._ZN7cutlass13device_kernelIN5flash19enable_sm80_to_sm89INS1_16FlashAttnFwdSm80INS1_25CollectiveMainloopFwdSm80ILi4ELi1ELb0EN4cute5tupleIJNS5_1CILi128EEENS7_ILi64EEES8_EEELi128ENS_10bfloat16_tEfNS_4arch4Sm80ELb1ELb0ELb0ELb1ELb1ELb0ELb1ELb0EEENS1_21CollectiveEpilogueFwdINS6_IJS8_S8_S9_EEENS6_IJNS7_ILi1EEESH_SH_EEESB_SD_Li128ELb1ELb1ELb0ELb0EEENS1_19SingleTileSchedulerILb1ELb0ELb1ELi128EEEEEEEEEvNT_6ParamsE --------------------------
	.section	.text._ZN7cutlass13device_kernelIN5flash19enable_sm80_to_sm89INS1_16FlashAttnFwdSm80INS1_25CollectiveMainloopFwdSm80ILi4ELi1ELb0EN4cute5tupleIJNS5_1CILi128EEENS7_ILi64EEES8_EEELi128ENS_10bfloat16_tEfNS_4arch4Sm80ELb1ELb0ELb0ELb1ELb1ELb0ELb1ELb0EEENS1_21CollectiveEpilogueFwdINS6_IJS8_S8_S9_EEENS6_IJNS7_ILi1EEESH_SH_EEESB_SD_Li128ELb1ELb1ELb0ELb0EEENS1_19SingleTileSchedulerILb1ELb0ELb1ELi128EEEEEEEEEvNT_6ParamsE,"ax",@progbits
	.align	128
.text._ZN7cutlass13device_kernelIN5flash19enable_sm80_to_sm89INS1_16FlashAttnFwdSm80INS1_25CollectiveMainloopFwdSm80ILi4ELi1ELb0EN4cute5tupleIJNS5_1CILi128EEENS7_ILi64EEES8_EEELi128ENS_10bfloat16_tEfNS_4arch4Sm80ELb1ELb0ELb0ELb1ELb1ELb0ELb1ELb0EEENS1_21CollectiveEpilogueFwdINS6_IJS8_S8_S9_EEENS6_IJNS7_ILi1EEESH_SH_EEESB_SD_Li128ELb1ELb1ELb0ELb0EEENS1_19SingleTileSchedulerILb1ELb0ELb1ELi128EEEEEEEEEvNT_6ParamsE:
        .type           _ZN7cutlass13device_kernelIN5flash19enable_sm80_to_sm89INS1_16FlashAttnFwdSm80INS1_25CollectiveMainloopFwdSm80ILi4ELi1ELb0EN4cute5tupleIJNS5_1CILi128EEENS7_ILi64EEES8_EEELi128ENS_10bfloat16_tEfNS_4arch4Sm80ELb1ELb0ELb0ELb1ELb1ELb0ELb1ELb0EEENS1_21CollectiveEpilogueFwdINS6_IJS8_S8_S9_EEENS6_IJNS7_ILi1EEESH_SH_EEESB_SD_Li128ELb1ELb1ELb0ELb0EEENS1_19SingleTileSchedulerILb1ELb0ELb1ELi128EEEEEEEEEvNT_6ParamsE,@function
        .size           _ZN7cutlass13device_kernelIN5flash19enable_sm80_to_sm89INS1_16FlashAttnFwdSm80INS1_25CollectiveMainloopFwdSm80ILi4ELi1ELb0EN4cute5tupleIJNS5_1CILi128EEENS7_ILi64EEES8_EEELi128ENS_10bfloat16_tEfNS_4arch4Sm80ELb1ELb0ELb0ELb1ELb1ELb0ELb1ELb0EEENS1_21CollectiveEpilogueFwdINS6_IJS8_S8_S9_EEENS6_IJNS7_ILi1EEESH_SH_EEESB_SD_Li128ELb1ELb1ELb0ELb0EEENS1_19SingleTileSchedulerILb1ELb0ELb1ELi128EEEEEEEEEvNT_6ParamsE,(.L_x_70 - _ZN7cutlass13device_kernelIN5flash19enable_sm80_to_sm89INS1_16FlashAttnFwdSm80INS1_25CollectiveMainloopFwdSm80ILi4ELi1ELb0EN4cute5tupleIJNS5_1CILi128EEENS7_ILi64EEES8_EEELi128ENS_10bfloat16_tEfNS_4arch4Sm80ELb1ELb0ELb0ELb1ELb1ELb0ELb1ELb0EEENS1_21CollectiveEpilogueFwdINS6_IJS8_S8_S9_EEENS6_IJNS7_ILi1EEESH_SH_EEESB_SD_Li128ELb1ELb1ELb0ELb0EEENS1_19SingleTileSchedulerILb1ELb0ELb1ELi128EEEEEEEEEvNT_6ParamsE)
        .other          _ZN7cutlass13device_kernelIN5flash19enable_sm80_to_sm89INS1_16FlashAttnFwdSm80INS1_25CollectiveMainloopFwdSm80ILi4ELi1ELb0EN4cute5tupleIJNS5_1CILi128EEENS7_ILi64EEES8_EEELi128ENS_10bfloat16_tEfNS_4arch4Sm80ELb1ELb0ELb0ELb1ELb1ELb0ELb1ELb0EEENS1_21CollectiveEpilogueFwdINS6_IJS8_S8_S9_EEENS6_IJNS7_ILi1EEESH_SH_EEESB_SD_Li128ELb1ELb1ELb0ELb0EEENS1_19SingleTileSchedulerILb1ELb0ELb1ELi128EEEEEEEEEvNT_6ParamsE,@"STO_CUDA_ENTRY STV_DEFAULT"
_ZN7cutlass13device_kernelIN5flash19enable_sm80_to_sm89INS1_16FlashAttnFwdSm80INS1_25CollectiveMainloopFwdSm80ILi4ELi1ELb0EN4cute5tupleIJNS5_1CILi128EEENS7_ILi64EEES8_EEELi128ENS_10bfloat16_tEfNS_4arch4Sm80ELb1ELb0ELb0ELb1ELb1ELb0ELb1ELb0EEENS1_21CollectiveEpilogueFwdINS6_IJS8_S8_S9_EEENS6_IJNS7_ILi1EEESH_SH_EEESB_SD_Li128ELb1ELb1ELb0ELb0EEENS1_19SingleTileSchedulerILb1ELb0ELb1ELi128EEEEEEEEEvNT_6ParamsE:
[----:B------:R-:W-:Y:S01]  /*0000*/  LDC R1, c[0x0][0x28] ;  /* 0x00000a00ff017b82 */ /* 0x000fe20000000800 */
[----:B------:R-:W-:Y:S05]  /*0010*/  EXIT ;  /* 0x000000000000794d */ /* 0x000fea0003800000 */
.L_x_34:
        /* <DEDUP_REMOVED lines=14> */
.L_x_70:


//--------------------- .text._ZN7cutlass13device_kernelIN5flash19enable_sm80_to_sm89INS1_16FlashAttnFwdSm80INS1_25CollectiveMainloopFwdSm80ILi4ELi1ELb0EN4cute5tupleIJNS5_1CILi128EEENS7_ILi64EEES8_EEELi128ENS_10bfloat16_tEfNS_4arch4Sm80ELb1ELb0ELb0ELb1ELb1ELb1ELb1ELb0EEENS1_21CollectiveEpilogueFwdINS6_IJS8_S8_S9_EEENS6_IJNS7_ILi1EEESH_SH_EEESB_SD_Li128ELb1ELb1ELb0ELb0EEENS1_19SingleTileSchedulerILb1ELb0ELb1ELi128EEEEEEEEEvNT_6ParamsE --------------------------
	.section	.text._ZN7cutlass13device_kernelIN5flash19enable_sm80_to_sm89INS1_16FlashAttnFwdSm80INS1_25CollectiveMainloopFwdSm80ILi4ELi1ELb0EN4cute5tupleIJNS5_1CILi128EEENS7_ILi64EEES8_EEELi128ENS_10bfloat16_tEfNS_4arch4Sm80ELb1ELb0ELb0ELb1ELb1ELb1ELb1ELb0EEENS1_21CollectiveEpilogueFwdINS6_IJS8_S8_S9_EEENS6_IJNS7_ILi1EEESH_SH_EEESB_SD_Li128ELb1ELb1ELb0ELb0EEENS1_19SingleTileSchedulerILb1ELb0ELb1ELi128EEEEEEEEEvNT_6ParamsE,"ax",@progbits
	.align	128
.text._ZN7cutlass13device_kernelIN5flash19enable_sm80_to_sm89INS1_16FlashAttnFwdSm80INS1_25CollectiveMainloopFwdSm80ILi4ELi1ELb0EN4cute5tupleIJNS5_1CILi128EEENS7_ILi64EEES8_EEELi128ENS_10bfloat16_tEfNS_4arch4Sm80ELb1ELb0ELb0ELb1ELb1ELb1ELb1ELb0EEENS1_21CollectiveEpilogueFwdINS6_IJS8_S8_S9_EEENS6_IJNS7_ILi1EEESH_SH_EEESB_SD_Li128ELb1ELb1ELb0ELb0EEENS1_19SingleTileSchedulerILb1ELb0ELb1ELi128EEEEEEEEEvNT_6ParamsE:
        .type           _ZN7cutlass13device_kernelIN5flash19enable_sm80_to_sm89INS1_16FlashAttnFwdSm80INS1_25CollectiveMainloopFwdSm80ILi4ELi1ELb0EN4cute5tupleIJNS5_1CILi128EEENS7_ILi64EEES8_EEELi128ENS_10bfloat16_tEfNS_4arch4Sm80ELb1ELb0ELb0ELb1ELb1ELb1ELb1ELb0EEENS1_21CollectiveEpilogueFwdINS6_IJS8_S8_S9_EEENS6_IJNS7_ILi1EEESH_SH_EEESB_SD_Li128ELb1ELb1ELb0ELb0EEENS1_19SingleTileSchedulerILb1ELb0ELb1ELi128EEEEEEEEEvNT_6ParamsE,@function
        .size           _ZN7cutlass13device_kernelIN5flash19enable_sm80_to_sm89INS1_16FlashAttnFwdSm80INS1_25CollectiveMainloopFwdSm80ILi4ELi1ELb0EN4cute5tupleIJNS5_1CILi128EEENS7_ILi64EEES8_EEELi128ENS_10bfloat16_tEfNS_4arch4Sm80ELb1ELb0ELb0ELb1ELb1ELb1ELb1ELb0EEENS1_21CollectiveEpilogueFwdINS6_IJS8_S8_S9_EEENS6_IJNS7_ILi1EEESH_SH_EEESB_SD_Li128ELb1ELb1ELb0ELb0EEENS1_19SingleTileSchedulerILb1ELb0ELb1ELi128EEEEEEEEEvNT_6ParamsE,(.L_x_71 - _ZN7cutlass13device_kernelIN5flash19enable_sm80_to_sm89INS1_16FlashAttnFwdSm80INS1_25CollectiveMainloopFwdSm80ILi4ELi1ELb0EN4cute5tupleIJNS5_1CILi128EEENS7_ILi64EEES8_EEELi128ENS_10bfloat16_tEfNS_4arch4Sm80ELb1ELb0ELb0ELb1ELb1ELb1ELb1ELb0EEENS1_21CollectiveEpilogueFwdINS6_IJS8_S8_S9_EEENS6_IJNS7_ILi1EEESH_SH_EEESB_SD_Li128ELb1ELb1ELb0ELb0EEENS1_19SingleTileSchedulerILb1ELb0ELb1ELi128EEEEEEEEEvNT_6ParamsE)
        .other          _ZN7cutlass13device_kernelIN5flash19enable_sm80_to_sm89INS1_16FlashAttnFwdSm80INS1_25CollectiveMainloopFwdSm80ILi4ELi1ELb0EN4cute5tupleIJNS5_1CILi128EEENS7_ILi64EEES8_EEELi128ENS_10bfloat16_tEfNS_4arch4Sm80ELb1ELb0ELb0ELb1ELb1ELb1ELb1ELb0EEENS1_21CollectiveEpilogueFwdINS6_IJS8_S8_S9_EEENS6_IJNS7_ILi1EEESH_SH_EEESB_SD_Li128ELb1ELb1ELb0ELb0EEENS1_19SingleTileSchedulerILb1ELb0ELb1ELi128EEEEEEEEEvNT_6ParamsE,@"STO_CUDA_ENTRY STV_DEFAULT"
_ZN7cutlass13device_kernelIN5flash19enable_sm80_to_sm89INS1_16FlashAttnFwdSm80INS1_25CollectiveMainloopFwdSm80ILi4ELi1ELb0EN4cute5tupleIJNS5_1CILi128EEENS7_ILi64EEES8_EEELi128ENS_10bfloat16_tEfNS_4arch4Sm80ELb1ELb0ELb0ELb1ELb1ELb1ELb1ELb0EEENS1_21CollectiveEpilogueFwdINS6_IJS8_S8_S9_EEENS6_IJNS7_ILi1EEESH_SH_EEESB_SD_Li128ELb1ELb1ELb0ELb0EEENS1_19SingleTileSchedulerILb1ELb0ELb1ELi128EEEEEEEEEvNT_6ParamsE:
[----:B------:R-:W-:Y:S01]  /*0000*/  LDC R1, c[0x0][0x28] ;  /* 0x00000a00ff017b82 */ /* 0x000fe20000000800 */
[----:B------:R-:W-:Y:S05]  /*0010*/  EXIT ;  /* 0x000000000000794d */ /* 0x000fea0003800000 */
.L_x_35:
        /* <DEDUP_REMOVED lines=14> */
.L_x_71:


//--------------------- .nv.shared.reserved.0     --------------------------
	.section	.nv.shared.reserved.0,"aw",@nobits
	.weak		__nv_reservedSMEM_offset_0_alias
	.size		__nv_reservedSMEM_offset_0_alias, 0, 0
	.other		__nv_reservedSMEM_offset_0_alias,@"STO_CUDA_RESERVED_SHARED STV_DEFAULT"
__nv_reservedSMEM_offset_0_alias:
	.zero		0


//--------------------- .nv.global                --------------------------
	.section	.nv.global,"aw",@nobits
.nv.global:
	.type		_ZN83_INTERNAL_0d6314cb_47_flash_fwd_hdim128_bf16_paged_softcapall_sm80_cu_8e232a79_30534cute1_E,@object
	.size		_ZN83_INTERNAL_0d6314cb_47_flash_fwd_hdim128_bf16_paged_softcapall_sm80_cu_8e232a79_30534cute1_E,(_ZN83_INTERNAL_0d6314cb_47_flash_fwd_hdim128_bf16_paged_softcapall_sm80_cu_8e232a79_30534cuda3std3__45__cpo6cbeginE - _ZN83_INTERNAL_0d6314cb_47_flash_fwd_hdim128_bf16_paged_softcapall_sm80_cu_8e232a79_30534cute1_E)
_ZN83_INTERNAL_0d6314cb_47_flash_fwd_hdim128_bf16_paged_softcapall_sm80_cu_8e232a79_30534cute1_E:
	.zero		1
	.type		_ZN83_INTERNAL_0d6314cb_47_flash_fwd_hdim128_bf16_paged_softcapall_sm80_cu_8e232a79_30534cuda3std3__45__cpo6cbeginE,@object
	.size		_ZN83_INTERNAL_0d6314cb_47_flash_fwd_hdim128_bf16_paged_softcapall_sm80_cu_8e232a79_30534cuda3std3__45__cpo6cbeginE,(_ZN83_INTERNAL_0d6314cb_47_flash_fwd_hdim128_bf16_paged_softcapall_sm80_cu_8e232a79_30534cuda3std3__48in_placeE - _ZN83_INTERNAL_0d6314cb_47_flash_fwd_hdim128_bf16_paged_softcapall_sm80_cu_8e232a79_30534cuda3std3__45__cpo6cbeginE)
_ZN83_INTERNAL_0d6314cb_47_flash_fwd_hdim128_bf16_paged_softcapall_sm80_cu_8e232a79_30534cuda3std3__45__cpo6cbeginE:
	.zero		1
	.type		_ZN83_INTERNAL_0d6314cb_47_flash_fwd_hdim128_bf16_paged_softcapall_sm80_cu_8e232a79_30534cuda3std3__48in_placeE,@object
	.size		_ZN83_INTERNAL_0d6314cb_47_flash_fwd_hdim128_bf16_paged_softcapall_sm80_cu_8e232a79_30534cuda3std3__48in_placeE,(_ZN83_INTERNAL_0d6314cb_47_flash_fwd_hdim128_bf16_paged_softcapall_sm80_cu_8e232a79_30534cuda3std6ranges3__45__cpo9iter_moveE - _ZN83_INTERNAL_0d6314cb_47_flash_fwd_hdim128_bf16_paged_softcapall_sm80_cu_8e232a79_30534cuda3std3__48in_placeE)
_ZN83_INTERNAL_0d6314cb_47_flash_fwd_hdim128_bf16_paged_softcapall_sm80_cu_8e232a79_30534cuda3std3__48in_placeE:
	.zero		1
	.type		_ZN83_INTERNAL_0d6314cb_47_flash_fwd_hdim128_bf16_paged_softcapall_sm80_cu_8e232a79_30534cuda3std6ranges3__45__cpo9iter_moveE,@object
	.size		_ZN83_INTERNAL_0d6314cb_47_flash_fwd_hdim128_bf16_paged_softcapall_sm80_cu_8e232a79_30534cuda3std6ranges3__45__cpo9iter_moveE,(_ZN83_INTERNAL_0d6314cb_47_flash_fwd_hdim128_bf16_paged_softcapall_sm80_cu_8e232a79_30534cuda3std3__45__cpo5beginE - _ZN83_INTERNAL_0d6314cb_47_flash_fwd_hdim128_bf16_paged_softcapall_sm80_cu_8e232a79_30534cuda3std6ranges3__45__cpo9iter_moveE)
_ZN83_INTERNAL_0d6314cb_47_flash_fwd_hdim128_bf16_paged_softcapall_sm80_cu_8e232a79_30534cuda3std6ranges3__45__cpo9iter_moveE:
	.zero		1
	.type		_ZN83_INTERNAL_0d6314cb_47_flash_fwd_hdim128_bf16_paged_softcapall_sm80_cu_8e232a79_30534cuda3std3__45__cpo5beginE,@object
	.size		_ZN83_INTERNAL_0d6314cb_47_flash_fwd_hdim128_bf16_paged_softcapall_sm80_cu_8e232a79_30534cuda3std3__45__cpo5beginE,(_ZN83_INTERNAL_0d6314cb_47_flash_fwd_hdim128_bf16_paged_softcapall_sm80_cu_8e232a79_30534cuda3std3__485_GLOBAL__N__0d6314cb_47_flash_fwd_hdim128_bf16_paged_softcapall_sm80_cu_8e232a79_30536ignoreE - _ZN83_INTERNAL_0d6314cb_47_flash_fwd_hdim128_bf16_paged_softcapall_sm80_cu_8e232a79_30534cuda3std3__45__cpo5beginE)
_ZN83_INTERNAL_0d6314cb_47_flash_fwd_hdim128_bf16_paged_softcapall_sm80_cu_8e232a79_30534cuda3std3__45__cpo5beginE:
	.zero		1
	.type		_ZN83_INTERNAL_0d6314cb_47_flash_fwd_hdim128_bf16_paged_softcapall_sm80_cu_8e232a79_30534cuda3std3__485_GLOBAL__N__0d6314cb_47_flash_fwd_hdim128_bf16_paged_softcapall_sm80_cu_8e232a79_30536ignoreE,@object
	.size		_ZN83_INTERNAL_0d6314cb_47_flash_fwd_hdim128_bf16_paged_softcapall_sm80_cu_8e232a79_30534cuda3std3__485_GLOBAL__N__0d6314cb_47_flash_fwd_hdim128_bf16_paged_softcapall_sm80_cu_8e232a79_30536ignoreE,(_ZN83_INTERNAL_0d6314cb_47_flash_fwd_hdim128_bf16_paged_softcapall_sm80_cu_8e232a79_30534cute7productE - _ZN83_INTERNAL_0d6314cb_47_flash_fwd_hdim128_bf16_paged_softcapall_sm80_cu_8e232a79_30534cuda3std3__485_GLOBAL__N__0d6314cb_47_flash_fwd_hdim128_bf16_paged_softcapall_sm80_cu_8e232a79_30536ignoreE)
_ZN83_INTERNAL_0d6314cb_47_flash_fwd_hdim128_bf16_paged_softcapall_sm80_cu_8e232a79_30534cuda3std3__485_GLOBAL__N__0d6314cb_47_flash_fwd_hdim128_bf16_paged_softcapall_sm80_cu_8e232a79_30536ignoreE:
	.zero		1
	.type		_ZN83_INTERNAL_0d6314cb_47_flash_fwd_hdim128_bf16_paged_softcapall_sm80_cu_8e232a79_30534cute7productE,@object
	.size		_ZN83_INTERNAL_0d6314cb_47_flash_fwd_hdim128_bf16_paged_softcapall_sm80_cu_8e232a79_30534cute7productE,(_ZN83_INTERNAL_0d6314cb_47_flash_fwd_hdim128_bf16_paged_softcapall_sm80_cu_8e232a79_30534cuda3std3__45__cpo3endE - _ZN83_INTERNAL_0d6314cb_47_flash_fwd_hdim128_bf16_paged_softcapall_sm80_cu_8e232a79_30534cute7productE)
_ZN83_INTERNAL_0d6314cb_47_flash_fwd_hdim128_bf16_paged_softcapall_sm80_cu_8e232a79_30534cute7productE:
	.zero		1
	.type		_ZN83_INTERNAL_0d6314cb_47_flash_fwd_hdim128_bf16_paged_softcapall_sm80_cu_8e232a79_30534cuda3std3__45__cpo3endE,@object
	.size		_ZN83_INTERNAL_0d6314cb_47_flash_fwd_hdim128_bf16_paged_softcapall_sm80_cu_8e232a79_30534cuda3std3__45__cpo3endE,(_ZN83_INTERNAL_0d6314cb_47_flash_fwd_hdim128_bf16_paged_softcapall_sm80_cu_8e232a79_30534cuda3std3__419piecewise_constructE - _ZN83_INTERNAL_0d6314cb_47_flash_fwd_hdim128_bf16_paged_softcapall_sm80_cu_8e232a79_30534cuda3std3__45__cpo3endE)
_ZN83_INTERNAL_0d6314cb_47_flash_fwd_hdim128_bf16_paged_softcapall_sm80_cu_8e232a79_30534cuda3std3__45__cpo3endE:
	.zero		1
	.type		_ZN83_INTERNAL_0d6314cb_47_flash_fwd_hdim128_bf16_paged_softcapall_sm80_cu_8e232a79_30534cuda3std3__419piecewise_constructE,@object
	.size		_ZN83_INTERNAL_0d6314cb_47_flash_fwd_hdim128_bf16_paged_softcapall_sm80_cu_8e232a79_30534cuda3std3__419piecewise_constructE,(_ZN83_INTERNAL_0d6314cb_47_flash_fwd_hdim128_bf16_paged_softcapall_sm80_cu_8e232a79_30534cuda3std3__45__cpo4cendE - _ZN83_INTERNAL_0d6314cb_47_flash_fwd_hdim128_bf16_paged_softcapall_sm80_cu_8e232a79_30534cuda3std3__419piecewise_constructE)
_ZN83_INTERNAL_0d6314cb_47_flash_fwd_hdim128_bf16_paged_softcapall_sm80_cu_8e232a79_30534cuda3std3__419piecewise_constructE:
	.zero		1
	.type		_ZN83_INTERNAL_0d6314cb_47_flash_fwd_hdim128_bf16_paged_softcapall_sm80_cu_8e232a79_30534cuda3std3__45__cpo4cendE,@object
	.size		_ZN83_INTERNAL_0d6314cb_47_flash_fwd_hdim128_bf16_paged_softcapall_sm80_cu_8e232a79_30534cuda3std3__45__cpo4cendE,(_ZN83_INTERNAL_0d6314cb_47_flash_fwd_hdim128_bf16_paged_softcapall_sm80_cu_8e232a79_30534cuda3std6ranges3__45__cpo4swapE - _ZN83_INTERNAL_0d6314cb_47_flash_fwd_hdim128_bf16_paged_softcapall_sm80_cu_8e232a79_30534cuda3std3__45__cpo4cendE)
_ZN83_INTERNAL_0d6314cb_47_flash_fwd_hdim128_bf16_paged_softcapall_sm80_cu_8e232a79_30534cuda3std3__45__cpo4cendE:
	.zero		1
	.type		_ZN83_INTERNAL_0d6314cb_47_flash_fwd_hdim128_bf16_paged_softcapall_sm80_cu_8e232a79_30534cuda3std6ranges3__45__cpo4swapE,@object
	.size		_ZN83_INTERNAL_0d6314cb_47_flash_fwd_hdim128_bf16_paged_softcapall_sm80_cu_8e232a79_30534cuda3std6ranges3__45__cpo4swapE,(.L_7 - _ZN83_INTERNAL_0d6314cb_47_flash_fwd_hdim128_bf16_paged_softcapall_sm80_cu_8e232a79_30534cuda3std6ranges3__45__cpo4swapE)
_ZN83_INTERNAL_0d6314cb_47_flash_fwd_hdim128_bf16_paged_softcapall_sm80_cu_8e232a79_30534cuda3std6ranges3__45__cpo4swapE:
	.zero		1
.L_7:


//--------------------- .nv.constant0._ZN7cutlass13device_kernelIN5flash19enable_sm80_to_sm89INS1_16FlashAttnFwdSm80INS1_25CollectiveMainloopFwdSm80ILi8ELi1ELb1EN4cute5tupleIJNS5_1CILi128EEES8_S8_EEELi128ENS_10bfloat16_tEfNS_4arch4Sm80ELb0ELb0ELb1ELb0ELb1ELb0ELb1ELb0EEENS1_21CollectiveEpilogueFwdIS9_NS6_IJNS7_ILi1EEESF_SF_EEESA_SC_Li256ELb0ELb1ELb0ELb0EEENS1_19SingleTileSchedulerILb0ELb0ELb1ELi128EEEEEEEEEvNT_6ParamsE --------------------------
	.section	.nv.constant0._ZN7cutlass13device_kernelIN5flash19enable_sm80_to_sm89INS1_16FlashAttnFwdSm80INS1_25CollectiveMainloopFwdSm80ILi8ELi1ELb1EN4cute5tupleIJNS5_1CILi128EEES8_S8_EEELi128ENS_10bfloat16_tEfNS_4arch4Sm80ELb0ELb0ELb1ELb0ELb1ELb0ELb1ELb0EEENS1_21CollectiveEpilogueFwdIS9_NS6_IJNS7_ILi1EEESF_SF_EEESA_SC_Li256ELb0ELb1ELb0ELb0EEENS1_19SingleTileSchedulerILb0ELb0ELb1ELi128EEEEEEEEEvNT_6ParamsE,"a",@progbits
	.sectionflags	@""
	.align	4
.nv.constant0._ZN7cutlass13device_kernelIN5flash19enable_sm80_to_sm89INS1_16FlashAttnFwdSm80INS1_25CollectiveMainloopFwdSm80ILi8ELi1ELb1EN4cute5tupleIJNS5_1CILi128EEES8_S8_EEELi128ENS_10bfloat16_tEfNS_4arch4Sm80ELb0ELb0ELb1ELb0ELb1ELb0ELb1ELb0EEENS1_21CollectiveEpilogueFwdIS9_NS6_IJNS7_ILi1EEESF_SF_EEESA_SC_Li256ELb0ELb1ELb0ELb0EEENS1_19SingleTileSchedulerILb0ELb0ELb1ELi128EEEEEEEEEvNT_6ParamsE:
	.zero		1576


//--------------------- .nv.constant0._ZN7cutlass13device_kernelIN5flash19enable_sm80_to_sm89INS1_16FlashAttnFwdSm80INS1_25CollectiveMainloopFwdSm80ILi8ELi1ELb1EN4cute5tupleIJNS5_1CILi128EEES8_S8_EEELi128ENS_10bfloat16_tEfNS_4arch4Sm80ELb0ELb0ELb1ELb1ELb1ELb0ELb1ELb0EEENS1_21CollectiveEpilogueFwdIS9_NS6_IJNS7_ILi1EEESF_SF_EEESA_SC_Li256ELb1ELb1ELb0ELb0EEENS1_19SingleTileSchedulerILb1ELb0ELb1ELi128EEEEEEEEEvNT_6ParamsE --------------------------
	.section	.nv.constant0._ZN7cutlass13device_kernelIN5flash19enable_sm80_to_sm89INS1_16FlashAttnFwdSm80INS1_25CollectiveMainloopFwdSm80ILi8ELi1ELb1EN4cute5tupleIJNS5_1CILi128EEES8_S8_EEELi128ENS_10bfloat16_tEfNS_4arch4Sm80ELb0ELb0ELb1ELb1ELb1ELb0ELb1ELb0EEENS1_21CollectiveEpilogueFwdIS9_NS6_IJNS7_ILi1EEESF_SF_EEESA_SC_Li256ELb1ELb1ELb0ELb0EEENS1_19SingleTileSchedulerILb1ELb0ELb1ELi128EEEEEEEEEvNT_6ParamsE,"a",@progbits
	.sectionflags	@""
	.align	4
.nv.constant0._ZN7cutlass13device_kernelIN5flash19enable_sm80_to_sm89INS1_16FlashAttnFwdSm80INS1_25CollectiveMainloopFwdSm80ILi8ELi1ELb1EN4cute5tupleIJNS5_1CILi128EEES8_S8_EEELi128ENS_10bfloat16_tEfNS_4arch4Sm80ELb0ELb0ELb1ELb1ELb1ELb0ELb1ELb0EEENS1_21CollectiveEpilogueFwdIS9_NS6_IJNS7_ILi1EEESF_SF_EEESA_SC_Li256ELb1ELb1ELb0ELb0EEENS1_19SingleTileSchedulerILb1ELb0ELb1ELi128EEEEEEEEEvNT_6ParamsE:
	.zero		1576


//--------------------- .nv.constant0._ZN7cutlass13device_kernelIN5flash19enable_sm80_to_sm89INS1_16FlashAttnFwdSm80INS1_25CollectiveMainloopFwdSm80ILi8ELi1ELb1EN4cute5tupleIJNS5_1CILi128EEES8_S8_EEELi128ENS_10bfloat16_tEfNS_4arch4Sm80ELb0ELb0ELb1ELb1ELb1ELb1ELb1ELb0EEENS1_21CollectiveEpilogueFwdIS9_NS6_IJNS7_ILi1EEESF_SF_EEESA_SC_Li256ELb1ELb1ELb0ELb0EEENS1_19SingleTileSchedulerILb1ELb0ELb1ELi128EEEEEEEEEvNT_6ParamsE --------------------------
	.section	.nv.constant0._ZN7cutlass13device_kernelIN5flash19enable_sm80_to_sm89INS1_16FlashAttnFwdSm80INS1_25CollectiveMainloopFwdSm80ILi8ELi1ELb1EN4cute5tupleIJNS5_1CILi128EEES8_S8_EEELi128ENS_10bfloat16_tEfNS_4arch4Sm80ELb0ELb0ELb1ELb1ELb1ELb1ELb1ELb0EEENS1_21CollectiveEpilogueFwdIS9_NS6_IJNS7_ILi1EEESF_SF_EEESA_SC_Li256ELb1ELb1ELb0ELb0EEENS1_19SingleTileSchedulerILb1ELb0ELb1ELi128EEEEEEEEEvNT_6ParamsE,"a",@progbits
	.sectionflags	@""
	.align	4
.nv.constant0._ZN7cutlass13device_kernelIN5flash19enable_sm80_to_sm89INS1_16FlashAttnFwdSm80INS1_25CollectiveMainloopFwdSm80ILi8ELi1ELb1EN4cute5tupleIJNS5_1CILi128EEES8_S8_EEELi128ENS_10bfloat16_tEfNS_4arch4Sm80ELb0ELb0ELb1ELb1ELb1ELb1ELb1ELb0EEENS1_21CollectiveEpilogueFwdIS9_NS6_IJNS7_ILi1EEESF_SF_EEESA_SC_Li256ELb1ELb1ELb0ELb0EEENS1_19SingleTileSchedulerILb1ELb0ELb1ELi128EEEEEEEEEvNT_6ParamsE:
	.zero		1576


//--------------------- .nv.constant0._ZN7cutlass13device_kernelIN5flash19enable_sm80_to_sm89INS1_16FlashAttnFwdSm80INS1_25CollectiveMainloopFwdSm80ILi8ELi1ELb1EN4cute5tupleIJNS5_1CILi128EEENS7_ILi96EEES8_EEELi128ENS_10bfloat16_tEfNS_4arch4Sm80ELb0ELb1ELb1ELb0ELb1ELb0ELb1ELb0EEENS1_21CollectiveEpilogueFwdINS6_IJS8_S8_S9_EEENS6_IJNS7_ILi1EEESH_SH_EEESB_SD_Li256ELb0ELb1ELb0ELb0EEENS1_19SingleTileSchedulerILb0ELb0ELb1ELi128EEEEEEEEEvNT_6ParamsE --------------------------
	.section	.nv.constant0._ZN7cutlass13device_kernelIN5flash19enable_sm80_to_sm89INS1_16FlashAttnFwdSm80INS1_25CollectiveMainloopFwdSm80ILi8ELi1ELb1EN4cute5tupleIJNS5_1CILi128EEENS7_ILi96EEES8_EEELi128ENS_10bfloat16_tEfNS_4arch4Sm80ELb0ELb1ELb1ELb0ELb1ELb0ELb1ELb0EEENS1_21CollectiveEpilogueFwdINS6_IJS8_S8_S9_EEENS6_IJNS7_ILi1EEESH_SH_EEESB_SD_Li256ELb0ELb1ELb0ELb0EEENS1_19SingleTileSchedulerILb0ELb0ELb1ELi128EEEEEEEEEvNT_6ParamsE,"a",@progbits
	.sectionflags	@""
	.align	4
.nv.constant0._ZN7cutlass13device_kernelIN5flash19enable_sm80_to_sm89INS1_16FlashAttnFwdSm80INS1_25CollectiveMainloopFwdSm80ILi8ELi1ELb1EN4cute5tupleIJNS5_1CILi128EEENS7_ILi96EEES8_EEELi128ENS_10bfloat16_tEfNS_4arch4Sm80ELb0ELb1ELb1ELb0ELb1ELb0ELb1ELb0EEENS1_21CollectiveEpilogueFwdINS6_IJS8_S8_S9_EEENS6_IJNS7_ILi1EEESH_SH_EEESB_SD_Li256ELb0ELb1ELb0ELb0EEENS1_19SingleTileSchedulerILb0ELb0ELb1ELi128EEEEEEEEEvNT_6ParamsE:
	.zero		1576


//--------------------- .nv.constant0._ZN7cutlass13device_kernelIN5flash19enable_sm80_to_sm89INS1_16FlashAttnFwdSm80INS1_25CollectiveMainloopFwdSm80ILi8ELi1ELb1EN4cute5tupleIJNS5_1CILi128EEENS7_ILi96EEES8_EEELi128ENS_10bfloat16_tEfNS_4arch4Sm80ELb0ELb1ELb1ELb1ELb1ELb0ELb1ELb0EEENS1_21CollectiveEpilogueFwdINS6_IJS8_S8_S9_EEENS6_IJNS7_ILi1EEESH_SH_EEESB_SD_Li256ELb1ELb1ELb0ELb0EEENS1_19SingleTileSchedulerILb1ELb0ELb1ELi128EEEEEEEEEvNT_6ParamsE --------------------------
	.section	.nv.constant0._ZN7cutlass13device_kernelIN5flash19enable_sm80_to_sm89INS1_16FlashAttnFwdSm80INS1_25CollectiveMainloopFwdSm80ILi8ELi1ELb1EN4cute5tupleIJNS5_1CILi128EEENS7_ILi96EEES8_EEELi128ENS_10bfloat16_tEfNS_4arch4Sm80ELb0ELb1ELb1ELb1ELb1ELb0ELb1ELb0EEENS1_21CollectiveEpilogueFwdINS6_IJS8_S8_S9_EEENS6_IJNS7_ILi1EEESH_SH_EEESB_SD_Li256ELb1ELb1ELb0ELb0EEENS1_19SingleTileSchedulerILb1ELb0ELb1ELi128EEEEEEEEEvNT_6ParamsE,"a",@progbits
	.sectionflags	@""
	.align	4
.nv.constant0._ZN7cutlass13device_kernelIN5flash19enable_sm80_to_sm89INS1_16FlashAttnFwdSm80INS1_25CollectiveMainloopFwdSm80ILi8ELi1ELb1EN4cute5tupleIJNS5_1CILi128EEENS7_ILi96EEES8_EEELi128ENS_10bfloat16_tEfNS_4arch4Sm80ELb0ELb1ELb1ELb1ELb1ELb0ELb1ELb0EEENS1_21CollectiveEpilogueFwdINS6_IJS8_S8_S9_EEENS6_IJNS7_ILi1EEESH_SH_EEESB_SD_Li256ELb1ELb1ELb0ELb0EEENS1_19SingleTileSchedulerILb1ELb0ELb1ELi128EEEEEEEEEvNT_6ParamsE:
	.zero		1576


//--------------------- .nv.constant0._ZN7cutlass13device_kernelIN5flash19enable_sm80_to_sm89INS1_16FlashAttnFwdSm80INS1_25CollectiveMainloopFwdSm80ILi8ELi1ELb1EN4cute5tupleIJNS5_1CILi128EEENS7_ILi96EEES8_EEELi128ENS_10bfloat16_tEfNS_4arch4Sm80ELb0ELb1ELb1ELb1ELb1ELb1ELb1ELb0EEENS1_21CollectiveEpilogueFwdINS6_IJS8_S8_S9_EEENS6_IJNS7_ILi1EEESH_SH_EEESB_SD_Li256ELb1ELb1ELb0ELb0EEENS1_19SingleTileSchedulerILb1ELb0ELb1ELi128EEEEEEEEEvNT_6ParamsE --------------------------
	.section	.nv.constant0._ZN7cutlass13device_kernelIN5flash19enable_sm80_to_sm89INS1_16FlashAttnFwdSm80INS1_25CollectiveMainloopFwdSm80ILi8ELi1ELb1EN4cute5tupleIJNS5_1CILi128EEENS7_ILi96EEES8_EEELi128ENS_10bfloat16_tEfNS_4arch4Sm80ELb0ELb1ELb1ELb1ELb1ELb1ELb1ELb0EEENS1_21CollectiveEpilogueFwdINS6_IJS8_S8_S9_EEENS6_IJNS7_ILi1EEESH_SH_EEESB_SD_Li256ELb1ELb1ELb0ELb0EEENS1_19SingleTileSchedulerILb1ELb0ELb1ELi128EEEEEEEEEvNT_6ParamsE,"a",@progbits
	.sectionflags	@""
	.align	4
.nv.constant0._ZN7cutlass13device_kernelIN5flash19enable_sm80_to_sm89INS1_16FlashAttnFwdSm80INS1_25CollectiveMainloopFwdSm80ILi8ELi1ELb1EN4cute5tupleIJNS5_1CILi128EEENS7_ILi96EEES8_EEELi128ENS_10bfloat16_tEfNS_4arch4Sm80ELb0ELb1ELb1ELb1ELb1ELb1ELb1ELb0EEENS1_21CollectiveEpilogueFwdINS6_IJS8_S8_S9_EEENS6_IJNS7_ILi1EEESH_SH_EEESB_SD_Li256ELb1ELb1ELb0ELb0EEENS1_19SingleTileSchedulerILb1ELb0ELb1ELi128EEEEEEEEEvNT_6ParamsE:
	.zero		1576


//--------------------- .nv.constant0._ZN7cutlass13device_kernelIN5flash19enable_sm80_to_sm89INS1_16FlashAttnFwdSm80INS1_25CollectiveMainloopFwdSm80ILi8ELi1ELb1EN4cute5tupleIJNS5_1CILi128EEES8_S8_EEELi128ENS_10bfloat16_tEfNS_4arch4Sm80ELb1ELb0ELb1ELb0ELb1ELb0ELb1ELb0EEENS1_21CollectiveEpilogueFwdIS9_NS6_IJNS7_ILi1EEESF_SF_EEESA_SC_Li256ELb0ELb1ELb0ELb0EEENS1_30DynamicPersistentTileSchedulerILi256ELi256ELb0ELb1ELb0EEEEEEEEEvNT_6ParamsE --------------------------
	.section	.nv.constant0._ZN7cutlass13device_kernelIN5flash19enable_sm80_to_sm89INS1_16FlashAttnFwdSm80INS1_25CollectiveMainloopFwdSm80ILi8ELi1ELb1EN4cute5tupleIJNS5_1CILi128EEES8_S8_EEELi128ENS_10bfloat16_tEfNS_4arch4Sm80ELb1ELb0ELb1ELb0ELb1ELb0ELb1ELb0EEENS1_21CollectiveEpilogueFwdIS9_NS6_IJNS7_ILi1EEESF_SF_EEESA_SC_Li256ELb0ELb1ELb0ELb0EEENS1_30DynamicPersistentTileSchedulerILi256ELi256ELb0ELb1ELb0EEEEEEEEEvNT_6ParamsE,"a",@progbits
	.sectionflags	@""
	.align	4
.nv.constant0._ZN7cutlass13device_kernelIN5flash19enable_sm80_to_sm89INS1_16FlashAttnFwdSm80INS1_25CollectiveMainloopFwdSm80ILi8ELi1ELb1EN4cute5tupleIJNS5_1CILi128EEES8_S8_EEELi128ENS_10bfloat16_tEfNS_4arch4Sm80ELb1ELb0ELb1ELb0ELb1ELb0ELb1ELb0EEENS1_21CollectiveEpilogueFwdIS9_NS6_IJNS7_ILi1EEESF_SF_EEESA_SC_Li256ELb0ELb1ELb0ELb0EEENS1_30DynamicPersistentTileSchedulerILi256ELi256ELb0ELb1ELb0EEEEEEEEEvNT_6ParamsE:
	.zero		1592


//--------------------- .nv.constant0._ZN7cutlass13device_kernelIN5flash19enable_sm80_to_sm89INS1_16FlashAttnFwdSm80INS1_25CollectiveMainloopFwdSm80ILi8ELi1ELb1EN4cute5tupleIJNS5_1CILi128EEES8_S8_EEELi128ENS_10bfloat16_tEfNS_4arch4Sm80ELb1ELb0ELb1ELb1ELb1ELb0ELb1ELb0EEENS1_21CollectiveEpilogueFwdIS9_NS6_IJNS7_ILi1EEESF_SF_EEESA_SC_Li256ELb1ELb1ELb0ELb0EEENS1_19SingleTileSchedulerILb1ELb0ELb1ELi128EEEEEEEEEvNT_6ParamsE --------------------------
	.section	.nv.constant0._ZN7cutlass13device_kernelIN5flash19enable_sm80_to_sm89INS1_16FlashAttnFwdSm80INS1_25CollectiveMainloopFwdSm80ILi8ELi1ELb1EN4cute5tupleIJNS5_1CILi128EEES8_S8_EEELi128ENS_10bfloat16_tEfNS_4arch4Sm80ELb1ELb0ELb1ELb1ELb1ELb0ELb1ELb0EEENS1_21CollectiveEpilogueFwdIS9_NS6_IJNS7_ILi1EEESF_SF_EEESA_SC_Li256ELb1ELb1ELb0ELb0EEENS1_19SingleTileSchedulerILb1ELb0ELb1ELi128EEEEEEEEEvNT_6ParamsE,"a",@progbits
	.sectionflags	@""
	.align	4
.nv.constant0._ZN7cutlass13device_kernelIN5flash19enable_sm80_to_sm89INS1_16FlashAttnFwdSm80INS1_25CollectiveMainloopFwdSm80ILi8ELi1ELb1EN4cute5tupleIJNS5_1CILi128EEES8_S8_EEELi128ENS_10bfloat16_tEfNS_4arch4Sm80ELb1ELb0ELb1ELb1ELb1ELb0ELb1ELb0EEENS1_21CollectiveEpilogueFwdIS9_NS6_IJNS7_ILi1EEESF_SF_EEESA_SC_Li256ELb1ELb1ELb0ELb0EEENS1_19SingleTileSchedulerILb1ELb0ELb1ELi128EEEEEEEEEvNT_6ParamsE:
	.zero		1576


//--------------------- .nv.constant0._ZN7cutlass13device_kernelIN5flash19enable_sm80_to_sm89INS1_16FlashAttnFwdSm80INS1_25CollectiveMainloopFwdSm80ILi8ELi1ELb1EN4cute5tupleIJNS5_1CILi128EEES8_S8_EEELi128ENS_10bfloat16_tEfNS_4arch4Sm80ELb1ELb0ELb1ELb1ELb1ELb1ELb1ELb0EEENS1_21CollectiveEpilogueFwdIS9_NS6_IJNS7_ILi1EEESF_SF_EEESA_SC_Li256ELb1ELb1ELb0ELb0EEENS1_19SingleTileSchedulerILb1ELb0ELb1ELi128EEEEEEEEEvNT_6ParamsE --------------------------
	.section	.nv.constant0._ZN7cutlass13device_kernelIN5flash19enable_sm80_to_sm89INS1_16FlashAttnFwdSm80INS1_25CollectiveMainloopFwdSm80ILi8ELi1ELb1EN4cute5tupleIJNS5_1CILi128EEES8_S8_EEELi128ENS_10bfloat16_tEfNS_4arch4Sm80ELb1ELb0ELb1ELb1ELb1ELb1ELb1ELb0EEENS1_21CollectiveEpilogueFwdIS9_NS6_IJNS7_ILi1EEESF_SF_EEESA_SC_Li256ELb1ELb1ELb0ELb0EEENS1_19SingleTileSchedulerILb1ELb0ELb1ELi128EEEEEEEEEvNT_6ParamsE,"a",@progbits
	.sectionflags	@""
	.align	4
.nv.constant0._ZN7cutlass13device_kernelIN5flash19enable_sm80_to_sm89INS1_16FlashAttnFwdSm80INS1_25CollectiveMainloopFwdSm80ILi8ELi1ELb1EN4cute5tupleIJNS5_1CILi128EEES8_S8_EEELi128ENS_10bfloat16_tEfNS_4arch4Sm80ELb1ELb0ELb1ELb1ELb1ELb1ELb1ELb0EEENS1_21CollectiveEpilogueFwdIS9_NS6_IJNS7_ILi1EEESF_SF_EEESA_SC_Li256ELb1ELb1ELb0ELb0EEENS1_19SingleTileSchedulerILb1ELb0ELb1ELi128EEEEEEEEEvNT_6ParamsE:
	.zero		1576


//--------------------- .nv.constant0._ZN7cutlass13device_kernelIN5flash19enable_sm80_to_sm89INS1_16FlashAttnFwdSm80INS1_25CollectiveMainloopFwdSm80ILi4ELi1ELb0EN4cute5tupleIJNS5_1CILi128EEENS7_ILi64EEES8_EEELi128ENS_10bfloat16_tEfNS_4arch4Sm80ELb0ELb0ELb1ELb0ELb1ELb0ELb1ELb0EEENS1_21CollectiveEpilogueFwdINS6_IJS8_S8_S9_EEENS6_IJNS7_ILi1EEESH_SH_EEESB_SD_Li128ELb0ELb1ELb0ELb0EEENS1_19SingleTileSchedulerILb0ELb0ELb1ELi128EEEEEEEEEvNT_6ParamsE --------------------------
	.section	.nv.constant0._ZN7cutlass13device_kernelIN5flash19enable_sm80_to_sm89INS1_16FlashAttnFwdSm80INS1_25CollectiveMainloopFwdSm80ILi4ELi1ELb0EN4cute5tupleIJNS5_1CILi128EEENS7_ILi64EEES8_EEELi128ENS_10bfloat16_tEfNS_4arch4Sm80ELb0ELb0ELb1ELb0ELb1ELb0ELb1ELb0EEENS1_21CollectiveEpilogueFwdINS6_IJS8_S8_S9_EEENS6_IJNS7_ILi1EEESH_SH_EEESB_SD_Li128ELb0ELb1ELb0ELb0EEENS1_19SingleTileSchedulerILb0ELb0ELb1ELi128EEEEEEEEEvNT_6ParamsE,"a",@progbits
	.sectionflags	@""
	.align	4
.nv.constant0._ZN7cutlass13device_kernelIN5flash19enable_sm80_to_sm89INS1_16FlashAttnFwdSm80INS1_25CollectiveMainloopFwdSm80ILi4ELi1ELb0EN4cute5tupleIJNS5_1CILi128EEENS7_ILi64EEES8_EEELi128ENS_10bfloat16_tEfNS_4arch4Sm80ELb0ELb0ELb1ELb0ELb1ELb0ELb1ELb0EEENS1_21CollectiveEpilogueFwdINS6_IJS8_S8_S9_EEENS6_IJNS7_ILi1EEESH_SH_EEESB_SD_Li128ELb0ELb1ELb0ELb0EEENS1_19SingleTileSchedulerILb0ELb0ELb1ELi128EEEEEEEEEvNT_6ParamsE:
	.zero		1576


//--------------------- .nv.constant0._ZN7cutlass13device_kernelIN5flash19enable_sm80_to_sm89INS1_16FlashAttnFwdSm80INS1_25CollectiveMainloopFwdSm80ILi4ELi1ELb0EN4cute5tupleIJNS5_1CILi128EEENS7_ILi64EEES8_EEELi128ENS_10bfloat16_tEfNS_4arch4Sm80ELb0ELb0ELb1ELb1ELb1ELb0ELb1ELb0EEENS1_21CollectiveEpilogueFwdINS6_IJS8_S8_S9_EEENS6_IJNS7_ILi1EEESH_SH_EEESB_SD_Li128ELb1ELb1ELb0ELb0EEENS1_19SingleTileSchedulerILb1ELb0ELb1ELi128EEEEEEEEEvNT_6ParamsE --------------------------
	.section	.nv.constant0._ZN7cutlass13device_kernelIN5flash19enable_sm80_to_sm89INS1_16FlashAttnFwdSm80INS1_25CollectiveMainloopFwdSm80ILi4ELi1ELb0EN4cute5tupleIJNS5_1CILi128EEENS7_ILi64EEES8_EEELi128ENS_10bfloat16_tEfNS_4arch4Sm80ELb0ELb0ELb1ELb1ELb1ELb0ELb1ELb0EEENS1_21CollectiveEpilogueFwdINS6_IJS8_S8_S9_EEENS6_IJNS7_ILi1EEESH_SH_EEESB_SD_Li128ELb1ELb1ELb0ELb0EEENS1_19SingleTileSchedulerILb1ELb0ELb1ELi128EEEEEEEEEvNT_6ParamsE,"a",@progbits
	.sectionflags	@""
	.align	4
.nv.constant0._ZN7cutlass13device_kernelIN5flash19enable_sm80_to_sm89INS1_16FlashAttnFwdSm80INS1_25CollectiveMainloopFwdSm80ILi4ELi1ELb0EN4cute5tupleIJNS5_1CILi128EEENS7_ILi64EEES8_EEELi128ENS_10bfloat16_tEfNS_4arch4Sm80ELb0ELb0ELb1ELb1ELb1ELb0ELb1ELb0EEENS1_21CollectiveEpilogueFwdINS6_IJS8_S8_S9_EEENS6_IJNS7_ILi1EEESH_SH_EEESB_SD_Li128ELb1ELb1ELb0ELb0EEENS1_19SingleTileSchedulerILb1ELb0ELb1ELi128EEEEEEEEEvNT_6ParamsE:
	.zero		1576


//--------------------- .nv.constant0._ZN7cutlass13device_kernelIN5flash19enable_sm80_to_sm89INS1_16FlashAttnFwdSm80INS1_25CollectiveMainloopFwdSm80ILi4ELi1ELb0EN4cute5tupleIJNS5_1CILi128EEENS7_ILi64EEES8_EEELi128ENS_10bfloat16_tEfNS_4arch4Sm80ELb0ELb0ELb1ELb1ELb1ELb1ELb1ELb0EEENS1_21CollectiveEpilogueFwdINS6_IJS8_S8_S9_EEENS6_IJNS7_ILi1EEESH_SH_EEESB_SD_Li128ELb1ELb1ELb0ELb0EEENS1_19SingleTileSchedulerILb1ELb0ELb1ELi128EEEEEEEEEvNT_6ParamsE --------------------------
	.section	.nv.constant0._ZN7cutlass13device_kernelIN5flash19enable_sm80_to_sm89INS1_16FlashAttnFwdSm80INS1_25CollectiveMainloopFwdSm80ILi4ELi1ELb0EN4cute5tupleIJNS5_1CILi128EEENS7_ILi64EEES8_EEELi128ENS_10bfloat16_tEfNS_4arch4Sm80ELb0ELb0ELb1ELb1ELb1ELb1ELb1ELb0EEENS1_21CollectiveEpilogueFwdINS6_IJS8_S8_S9_EEENS6_IJNS7_ILi1EEESH_SH_EEESB_SD_Li128ELb1ELb1ELb0ELb0EEENS1_19SingleTileSchedulerILb1ELb0ELb1ELi128EEEEEEEEEvNT_6ParamsE,"a",@progbits
	.sectionflags	@""
	.align	4
.nv.constant0._ZN7cutlass13device_kernelIN5flash19enable_sm80_to_sm89INS1_16FlashAttnFwdSm80INS1_25CollectiveMainloopFwdSm80ILi4ELi1ELb0EN4cute5tupleIJNS5_1CILi128EEENS7_ILi64EEES8_EEELi128ENS_10bfloat16_tEfNS_4arch4Sm80ELb0ELb0ELb1ELb1ELb1ELb1ELb1ELb0EEENS1_21CollectiveEpilogueFwdINS6_IJS8_S8_S9_EEENS6_IJNS7_ILi1EEESH_SH_EEESB_SD_Li128ELb1ELb1ELb0ELb0EEENS1_19SingleTileSchedulerILb1ELb0ELb1ELi128EEEEEEEEEvNT_6ParamsE:
	.zero		1576


//--------------------- .nv.constant0._ZN7cutlass13device_kernelIN5flash19enable_sm80_to_sm89INS1_16FlashAttnFwdSm80INS1_25CollectiveMainloopFwdSm80ILi4ELi1ELb0EN4cute5tupleIJNS5_1CILi128EEENS7_ILi48EEES8_EEELi128ENS_10bfloat16_tEfNS_4arch4Sm80ELb0ELb1ELb1ELb0ELb1ELb0ELb1ELb0EEENS1_21CollectiveEpilogueFwdINS6_IJS8_S8_S9_EEENS6_IJNS7_ILi1EEESH_SH_EEESB_SD_Li128ELb0ELb1ELb0ELb0EEENS1_19SingleTileSchedulerILb0ELb0ELb1ELi128EEEEEEEEEvNT_6ParamsE --------------------------
	.section	.nv.constant0._ZN7cutlass13device_kernelIN5flash19enable_sm80_to_sm89INS1_16FlashAttnFwdSm80INS1_25CollectiveMainloopFwdSm80ILi4ELi1ELb0EN4cute5tupleIJNS5_1CILi128EEENS7_ILi48EEES8_EEELi128ENS_10bfloat16_tEfNS_4arch4Sm80ELb0ELb1ELb1ELb0ELb1ELb0ELb1ELb0EEENS1_21CollectiveEpilogueFwdINS6_IJS8_S8_S9_EEENS6_IJNS7_ILi1EEESH_SH_EEESB_SD_Li128ELb0ELb1ELb0ELb0EEENS1_19SingleTileSchedulerILb0ELb0ELb1ELi128EEEEEEEEEvNT_6ParamsE,"a",@progbits
	.sectionflags	@""
	.align	4
.nv.constant0._ZN7cutlass13device_kernelIN5flash19enable_sm80_to_sm89INS1_16FlashAttnFwdSm80INS1_25CollectiveMainloopFwdSm80ILi4ELi1ELb0EN4cute5tupleIJNS5_1CILi128EEENS7_ILi48EEES8_EEELi128ENS_10bfloat16_tEfNS_4arch4Sm80ELb0ELb1ELb1ELb0ELb1ELb0ELb1ELb0EEENS1_21CollectiveEpilogueFwdINS6_IJS8_S8_S9_EEENS6_IJNS7_ILi1EEESH_SH_EEESB_SD_Li128ELb0ELb1ELb0ELb0EEENS1_19SingleTileSchedulerILb0ELb0ELb1ELi128EEEEEEEEEvNT_6ParamsE:
	.zero		1576


//--------------------- .nv.constant0._ZN7cutlass13device_kernelIN5flash19enable_sm80_to_sm89INS1_16FlashAttnFwdSm80INS1_25CollectiveMainloopFwdSm80ILi4ELi1ELb0EN4cute5tupleIJNS5_1CILi128EEENS7_ILi48EEES8_EEELi128ENS_10bfloat16_tEfNS_4arch4Sm80ELb0ELb1ELb1ELb1ELb1ELb0ELb1ELb0EEENS1_21CollectiveEpilogueFwdINS6_IJS8_S8_S9_EEENS6_IJNS7_ILi1EEESH_SH_EEESB_SD_Li128ELb1ELb1ELb0ELb0EEENS1_19SingleTileSchedulerILb1ELb0ELb1ELi128EEEEEEEEEvNT_6ParamsE --------------------------
	.section	.nv.constant0._ZN7cutlass13device_kernelIN5flash19enable_sm80_to_sm89INS1_16FlashAttnFwdSm80INS1_25CollectiveMainloopFwdSm80ILi4ELi1ELb0EN4cute5tupleIJNS5_1CILi128EEENS7_ILi48EEES8_EEELi128ENS_10bfloat16_tEfNS_4arch4Sm80ELb0ELb1ELb1ELb1ELb1ELb0ELb1ELb0EEENS1_21CollectiveEpilogueFwdINS6_IJS8_S8_S9_EEENS6_IJNS7_ILi1EEESH_SH_EEESB_SD_Li128ELb1ELb1ELb0ELb0EEENS1_19SingleTileSchedulerILb1ELb0ELb1ELi128EEEEEEEEEvNT_6ParamsE,"a",@progbits
	.sectionflags	@""
	.align	4
.nv.constant0._ZN7cutlass13device_kernelIN5flash19enable_sm80_to_sm89INS1_16FlashAttnFwdSm80INS1_25CollectiveMainloopFwdSm80ILi4ELi1ELb0EN4cute5tupleIJNS5_1CILi128EEENS7_ILi48EEES8_EEELi128ENS_10bfloat16_tEfNS_4arch4Sm80ELb0ELb1ELb1ELb1ELb1ELb0ELb1ELb0EEENS1_21CollectiveEpilogueFwdINS6_IJS8_S8_S9_EEENS6_IJNS7_ILi1EEESH_SH_EEESB_SD_Li128ELb1ELb1ELb0ELb0EEENS1_19SingleTileSchedulerILb1ELb0ELb1ELi128EEEEEEEEEvNT_6ParamsE:
	.zero		1576


//--------------------- .nv.constant0._ZN7cutlass13device_kernelIN5flash19enable_sm80_to_sm89INS1_16FlashAttnFwdSm80INS1_25CollectiveMainloopFwdSm80ILi4ELi1ELb0EN4cute5tupleIJNS5_1CILi128EEENS7_ILi48EEES8_EEELi128ENS_10bfloat16_tEfNS_4arch4Sm80ELb0ELb1ELb1ELb1ELb1ELb1ELb1ELb0EEENS1_21CollectiveEpilogueFwdINS6_IJS8_S8_S9_EEENS6_IJNS7_ILi1EEESH_SH_EEESB_SD_Li128ELb1ELb1ELb0ELb0EEENS1_19SingleTileSchedulerILb1ELb0ELb1ELi128EEEEEEEEEvNT_6ParamsE --------------------------
	.section	.nv.constant0._ZN7cutlass13device_kernelIN5flash19enable_sm80_to_sm89INS1_16FlashAttnFwdSm80INS1_25CollectiveMainloopFwdSm80ILi4ELi1ELb0EN4cute5tupleIJNS5_1CILi128EEENS7_ILi48EEES8_EEELi128ENS_10bfloat16_tEfNS_4arch4Sm80ELb0ELb1ELb1ELb1ELb1ELb1ELb1ELb0EEENS1_21CollectiveEpilogueFwdINS6_IJS8_S8_S9_EEENS6_IJNS7_ILi1EEESH_SH_EEESB_SD_Li128ELb1ELb1ELb0ELb0EEENS1_19SingleTileSchedulerILb1ELb0ELb1ELi128EEEEEEEEEvNT_6ParamsE,"a",@progbits
	.sectionflags	@""
	.align	4
.nv.constant0._ZN7cutlass13device_kernelIN5flash19enable_sm80_to_sm89INS1_16FlashAttnFwdSm80INS1_25CollectiveMainloopFwdSm80ILi4ELi1ELb0EN4cute5tupleIJNS5_1CILi128EEENS7_ILi48EEES8_EEELi128ENS_10bfloat16_tEfNS_4arch4Sm80ELb0ELb1ELb1ELb1ELb1ELb1ELb1ELb0EEENS1_21CollectiveEpilogueFwdINS6_IJS8_S8_S9_EEENS6_IJNS7_ILi1EEESH_SH_EEESB_SD_Li128ELb1ELb1ELb0ELb0EEENS1_19SingleTileSchedulerILb1ELb0ELb1ELi128EEEEEEEEEvNT_6ParamsE:
	.zero		1576


//--------------------- .nv.constant0._ZN7cutlass13device_kernelIN5flash19enable_sm80_to_sm89INS1_16FlashAttnFwdSm80INS1_25CollectiveMainloopFwdSm80ILi4ELi1ELb0EN4cute5tupleIJNS5_1CILi128EEENS7_ILi64EEES8_EEELi128ENS_10bfloat16_tEfNS_4arch4Sm80ELb1ELb0ELb1ELb0ELb1ELb0ELb1ELb0EEENS1_21CollectiveEpilogueFwdINS6_IJS8_S8_S9_EEENS6_IJNS7_ILi1EEESH_SH_EEESB_SD_Li128ELb0ELb1ELb0ELb0EEENS1_30DynamicPersistentTileSchedulerILi128ELi128ELb0ELb1ELb0EEEEEEEEEvNT_6ParamsE --------------------------
	.section	.nv.constant0._ZN7cutlass13device_kernelIN5flash19enable_sm80_to_sm89INS1_16FlashAttnFwdSm80INS1_25CollectiveMainloopFwdSm80ILi4ELi1ELb0EN4cute5tupleIJNS5_1CILi128EEENS7_ILi64EEES8_EEELi128ENS_10bfloat16_tEfNS_4arch4Sm80ELb1ELb0ELb1ELb0ELb1ELb0ELb1ELb0EEENS1_21CollectiveEpilogueFwdINS6_IJS8_S8_S9_EEENS6_IJNS7_ILi1EEESH_SH_EEESB_SD_Li128ELb0ELb1ELb0ELb0EEENS1_30DynamicPersistentTileSchedulerILi128ELi128ELb0ELb1ELb0EEEEEEEEEvNT_6ParamsE,"a",@progbits
	.sectionflags	@""
	.align	4
.nv.constant0._ZN7cutlass13device_kernelIN5flash19enable_sm80_to_sm89INS1_16FlashAttnFwdSm80INS1_25CollectiveMainloopFwdSm80ILi4ELi1ELb0EN4cute5tupleIJNS5_1CILi128EEENS7_ILi64EEES8_EEELi128ENS_10bfloat16_tEfNS_4arch4Sm80ELb1ELb0ELb1ELb0ELb1ELb0ELb1ELb0EEENS1_21CollectiveEpilogueFwdINS6_IJS8_S8_S9_EEENS6_IJNS7_ILi1EEESH_SH_EEESB_SD_Li128ELb0ELb1ELb0ELb0EEENS1_30DynamicPersistentTileSchedulerILi128ELi128ELb0ELb1ELb0EEEEEEEEEvNT_6ParamsE:
	.zero		1592


//--------------------- .nv.constant0._ZN7cutlass13device_kernelIN5flash19enable_sm80_to_sm89INS1_16FlashAttnFwdSm80INS1_25CollectiveMainloopFwdSm80ILi4ELi1ELb0EN4cute5tupleIJNS5_1CILi128EEENS7_ILi64EEES8_EEELi128ENS_10bfloat16_tEfNS_4arch4Sm80ELb1ELb0ELb1ELb1ELb1ELb0ELb1ELb0EEENS1_21CollectiveEpilogueFwdINS6_IJS8_S8_S9_EEENS6_IJNS7_ILi1EEESH_SH_EEESB_SD_Li128ELb1ELb1ELb0ELb0EEENS1_19SingleTileSchedulerILb1ELb0ELb1ELi128EEEEEEEEEvNT_6ParamsE --------------------------
	.section	.nv.constant0._ZN7cutlass13device_kernelIN5flash19enable_sm80_to_sm89INS1_16FlashAttnFwdSm80INS1_25CollectiveMainloopFwdSm80ILi4ELi1ELb0EN4cute5tupleIJNS5_1CILi128EEENS7_ILi64EEES8_EEELi128ENS_10bfloat16_tEfNS_4arch4Sm80ELb1ELb0ELb1ELb1ELb1ELb0ELb1ELb0EEENS1_21CollectiveEpilogueFwdINS6_IJS8_S8_S9_EEENS6_IJNS7_ILi1EEESH_SH_EEESB_SD_Li128ELb1ELb1ELb0ELb0EEENS1_19SingleTileSchedulerILb1ELb0ELb1ELi128EEEEEEEEEvNT_6ParamsE,"a",@progbits
	.sectionflags	@""
	.align	4
.nv.constant0._ZN7cutlass13device_kernelIN5flash19enable_sm80_to_sm89INS1_16FlashAttnFwdSm80INS1_25CollectiveMainloopFwdSm80ILi4ELi1ELb0EN4cute5tupleIJNS5_1CILi128EEENS7_ILi64EEES8_EEELi128ENS_10bfloat16_tEfNS_4arch4Sm80ELb1ELb0ELb1ELb1ELb1ELb0ELb1ELb0EEENS1_21CollectiveEpilogueFwdINS6_IJS8_S8_S9_EEENS6_IJNS7_ILi1EEESH_SH_EEESB_SD_Li128ELb1ELb1ELb0ELb0EEENS1_19SingleTileSchedulerILb1ELb0ELb1ELi128EEEEEEEEEvNT_6ParamsE:
	.zero		1576


//--------------------- .nv.constant0._ZN7cutlass13device_kernelIN5flash19enable_sm80_to_sm89INS1_16FlashAttnFwdSm80INS1_25CollectiveMainloopFwdSm80ILi4ELi1ELb0EN4cute5tupleIJNS5_1CILi128EEENS7_ILi64EEES8_EEELi128ENS_10bfloat16_tEfNS_4arch4Sm80ELb1ELb0ELb1ELb1ELb1ELb1ELb1ELb0EEENS1_21CollectiveEpilogueFwdINS6_IJS8_S8_S9_EEENS6_IJNS7_ILi1EEESH_SH_EEESB_SD_Li128ELb1ELb1ELb0ELb0EEENS1_19SingleTileSchedulerILb1ELb0ELb1ELi128EEEEEEEEEvNT_6ParamsE --------------------------
	.section	.nv.constant0._ZN7cutlass13device_kernelIN5flash19enable_sm80_to_sm89INS1_16FlashAttnFwdSm80INS1_25CollectiveMainloopFwdSm80ILi4ELi1ELb0EN4cute5tupleIJNS5_1CILi128EEENS7_ILi64EEES8_EEELi128ENS_10bfloat16_tEfNS_4arch4Sm80ELb1ELb0ELb1ELb1ELb1ELb1ELb1ELb0EEENS1_21CollectiveEpilogueFwdINS6_IJS8_S8_S9_EEENS6_IJNS7_ILi1EEESH_SH_EEESB_SD_Li128ELb1ELb1ELb0ELb0EEENS1_19SingleTileSchedulerILb1ELb0ELb1ELi128EEEEEEEEEvNT_6ParamsE,"a",@progbits
	.sectionflags	@""
	.align	4
.nv.constant0._ZN7cutlass13device_kernelIN5flash19enable_sm80_to_sm89INS1_16FlashAttnFwdSm80INS1_25CollectiveMainloopFwdSm80ILi4ELi1ELb0EN4cute5tupleIJNS5_1CILi128EEENS7_ILi64EEES8_EEELi128ENS_10bfloat16_tEfNS_4arch4Sm80ELb1ELb0ELb1ELb1ELb1ELb1ELb1ELb0EEENS1_21CollectiveEpilogueFwdINS6_IJS8_S8_S9_EEENS6_IJNS7_ILi1EEESH_SH_EEESB_SD_Li128ELb1ELb1ELb0ELb0EEENS1_19SingleTileSchedulerILb1ELb0ELb1ELi128EEEEEEEEEvNT_6ParamsE:
	.zero		1576


//--------------------- .nv.constant0._ZN7cutlass13device_kernelIN5flash19enable_sm80_to_sm89INS1_16FlashAttnFwdSm80INS1_25CollectiveMainloopFwdSm80ILi8ELi1ELb1EN4cute5tupleIJNS5_1CILi128EEES8_S8_EEELi128ENS_10bfloat16_tEfNS_4arch4Sm80ELb0ELb0ELb0ELb0ELb1ELb0ELb1ELb0EEENS1_21CollectiveEpilogueFwdIS9_NS6_IJNS7_ILi1EEESF_SF_EEESA_SC_Li256ELb0ELb1ELb0ELb0EEENS1_19SingleTileSchedulerILb0ELb0ELb1ELi128EEEEEEEEEvNT_6ParamsE --------------------------
	.section	.nv.constant0._ZN7cutlass13device_kernelIN5flash19enable_sm80_to_sm89INS1_16FlashAttnFwdSm80INS1_25CollectiveMainloopFwdSm80ILi8ELi1ELb1EN4cute5tupleIJNS5_1CILi128EEES8_S8_EEELi128ENS_10bfloat16_tEfNS_4arch4Sm80ELb0ELb0ELb0ELb0ELb1ELb0ELb1ELb0EEENS1_21CollectiveEpilogueFwdIS9_NS6_IJNS7_ILi1EEESF_SF_EEESA_SC_Li256ELb0ELb1ELb0ELb0EEENS1_19SingleTileSchedulerILb0ELb0ELb1ELi128EEEEEEEEEvNT_6ParamsE,"a",@progbits
	.sectionflags	@""
	.align	4
.nv.constant0._ZN7cutlass13device_kernelIN5flash19enable_sm80_to_sm89INS1_16FlashAttnFwdSm80INS1_25CollectiveMainloopFwdSm80ILi8ELi1ELb1EN4cute5tupleIJNS5_1CILi128EEES8_S8_EEELi128ENS_10bfloat16_tEfNS_4arch4Sm80ELb0ELb0ELb0ELb0ELb1ELb0ELb1ELb0EEENS1_21CollectiveEpilogueFwdIS9_NS6_IJNS7_ILi1EEESF_SF_EEESA_SC_Li256ELb0ELb1ELb0ELb0EEENS1_19SingleTileSchedulerILb0ELb0ELb1ELi128EEEEEEEEEvNT_6ParamsE:
	.zero		1576


//--------------------- .nv.constant0._ZN7cutlass13device_kernelIN5flash19enable_sm80_to_sm89INS1_16FlashAttnFwdSm80INS1_25CollectiveMainloopFwdSm80ILi8ELi1ELb1EN4cute5tupleIJNS5_1CILi128EEES8_S8_EEELi128ENS_10bfloat16_tEfNS_4arch4Sm80ELb0ELb0ELb0ELb1ELb1ELb0ELb1ELb0EEENS1_21CollectiveEpilogueFwdIS9_NS6_IJNS7_ILi1EEESF_SF_EEESA_SC_Li256ELb1ELb1ELb0ELb0EEENS1_19SingleTileSchedulerILb1ELb0ELb1ELi128EEEEEEEEEvNT_6ParamsE --------------------------
	.section	.nv.constant0._ZN7cutlass13device_kernelIN5flash19enable_sm80_to_sm89INS1_16FlashAttnFwdSm80INS1_25CollectiveMainloopFwdSm80ILi8ELi1ELb1EN4cute5tupleIJNS5_1CILi128EEES8_S8_EEELi128ENS_10bfloat16_tEfNS_4arch4Sm80ELb0ELb0ELb0ELb1ELb1ELb0ELb1ELb0EEENS1_21CollectiveEpilogueFwdIS9_NS6_IJNS7_ILi1EEESF_SF_EEESA_SC_Li256ELb1ELb1ELb0ELb0EEENS1_19SingleTileSchedulerILb1ELb0ELb1ELi128EEEEEEEEEvNT_6ParamsE,"a",@progbits
	.sectionflags	@""
	.align	4
.nv.constant0._ZN7cutlass13device_kernelIN5flash19enable_sm80_to_sm89INS1_16FlashAttnFwdSm80INS1_25CollectiveMainloopFwdSm80ILi8ELi1ELb1EN4cute5tupleIJNS5_1CILi128EEES8_S8_EEELi128ENS_10bfloat16_tEfNS_4arch4Sm80ELb0ELb0ELb0ELb1ELb1ELb0ELb1ELb0EEENS1_21CollectiveEpilogueFwdIS9_NS6_IJNS7_ILi1EEESF_SF_EEESA_SC_Li256ELb1ELb1ELb0ELb0EEENS1_19SingleTileSchedulerILb1ELb0ELb1ELi128EEEEEEEEEvNT_6ParamsE:
	.zero		1576


//--------------------- .nv.constant0._ZN7cutlass13device_kernelIN5flash19enable_sm80_to_sm89INS1_16FlashAttnFwdSm80INS1_25CollectiveMainloopFwdSm80ILi8ELi1ELb1EN4cute5tupleIJNS5_1CILi128EEES8_S8_EEELi128ENS_10bfloat16_tEfNS_4arch4Sm80ELb0ELb0ELb0ELb1ELb1ELb1ELb1ELb0EEENS1_21CollectiveEpilogueFwdIS9_NS6_IJNS7_ILi1EEESF_SF_EEESA_SC_Li256ELb1ELb1ELb0ELb0EEENS1_19SingleTileSchedulerILb1ELb0ELb1ELi128EEEEEEEEEvNT_6ParamsE --------------------------
	.section	.nv.constant0._ZN7cutlass13device_kernelIN5flash19enable_sm80_to_sm89INS1_16FlashAttnFwdSm80INS1_25CollectiveMainloopFwdSm80ILi8ELi1ELb1EN4cute5tupleIJNS5_1CILi128EEES8_S8_EEELi128ENS_10bfloat16_tEfNS_4arch4Sm80ELb0ELb0ELb0ELb1ELb1ELb1ELb1ELb0EEENS1_21CollectiveEpilogueFwdIS9_NS6_IJNS7_ILi1EEESF_SF_EEESA_SC_Li256ELb1ELb1ELb0ELb0EEENS1_19SingleTileSchedulerILb1ELb0ELb1ELi128EEEEEEEEEvNT_6ParamsE,"a",@progbits
	.sectionflags	@""
	.align	4
.nv.constant0._ZN7cutlass13device_kernelIN5flash19enable_sm80_to_sm89INS1_16FlashAttnFwdSm80INS1_25CollectiveMainloopFwdSm80ILi8ELi1ELb1EN4cute5tupleIJNS5_1CILi128EEES8_S8_EEELi128ENS_10bfloat16_tEfNS_4arch4Sm80ELb0ELb0ELb0ELb1ELb1ELb1ELb1ELb0EEENS1_21CollectiveEpilogueFwdIS9_NS6_IJNS7_ILi1EEESF_SF_EEESA_SC_Li256ELb1ELb1ELb0ELb0EEENS1_19SingleTileSchedulerILb1ELb0ELb1ELi128EEEEEEEEEvNT_6ParamsE:
	.zero		1576


//--------------------- .nv.constant0._ZN7cutlass13device_kernelIN5flash19enable_sm80_to_sm89INS1_16FlashAttnFwdSm80INS1_25CollectiveMainloopFwdSm80ILi8ELi1ELb1EN4cute5tupleIJNS5_1CILi128EEENS7_ILi96EEES8_EEELi128ENS_10bfloat16_tEfNS_4arch4Sm80ELb0ELb1ELb0ELb0ELb1ELb0ELb1ELb0EEENS1_21CollectiveEpilogueFwdINS6_IJS8_S8_S9_EEENS6_IJNS7_ILi1EEESH_SH_EEESB_SD_Li256ELb0ELb1ELb0ELb0EEENS1_19SingleTileSchedulerILb0ELb0ELb1ELi128EEEEEEEEEvNT_6ParamsE --------------------------
	.section	.nv.constant0._ZN7cutlass13device_kernelIN5flash19enable_sm80_to_sm89INS1_16FlashAttnFwdSm80INS1_25CollectiveMainloopFwdSm80ILi8ELi1ELb1EN4cute5tupleIJNS5_1CILi128EEENS7_ILi96EEES8_EEELi128ENS_10bfloat16_tEfNS_4arch4Sm80ELb0ELb1ELb0ELb0ELb1ELb0ELb1ELb0EEENS1_21CollectiveEpilogueFwdINS6_IJS8_S8_S9_EEENS6_IJNS7_ILi1EEESH_SH_EEESB_SD_Li256ELb0ELb1ELb0ELb0EEENS1_19SingleTileSchedulerILb0ELb0ELb1ELi128EEEEEEEEEvNT_6ParamsE,"a",@progbits
	.sectionflags	@""
	.align	4
.nv.constant0._ZN7cutlass13device_kernelIN5flash19enable_sm80_to_sm89INS1_16FlashAttnFwdSm80INS1_25CollectiveMainloopFwdSm80ILi8ELi1ELb1EN4cute5tupleIJNS5_1CILi128EEENS7_ILi96EEES8_EEELi128ENS_10bfloat16_tEfNS_4arch4Sm80ELb0ELb1ELb0ELb0ELb1ELb0ELb1ELb0EEENS1_21CollectiveEpilogueFwdINS6_IJS8_S8_S9_EEENS6_IJNS7_ILi1EEESH_SH_EEESB_SD_Li256ELb0ELb1ELb0ELb0EEENS1_19SingleTileSchedulerILb0ELb0ELb1ELi128EEEEEEEEEvNT_6ParamsE:
	.zero		1576


//--------------------- .nv.constant0._ZN7cutlass13device_kernelIN5flash19enable_sm80_to_sm89INS1_16FlashAttnFwdSm80INS1_25CollectiveMainloopFwdSm80ILi8ELi1ELb1EN4cute5tupleIJNS5_1CILi128EEENS7_ILi96EEES8_EEELi128ENS_10bfloat16_tEfNS_4arch4Sm80ELb0ELb1ELb0ELb1ELb1ELb0ELb1ELb0EEENS1_21CollectiveEpilogueFwdINS6_IJS8_S8_S9_EEENS6_IJNS7_ILi1EEESH_SH_EEESB_SD_Li256ELb1ELb1ELb0ELb0EEENS1_19SingleTileSchedulerILb1ELb0ELb1ELi128EEEEEEEEEvNT_6ParamsE --------------------------
	.section	.nv.constant0._ZN7cutlass13device_kernelIN5flash19enable_sm80_to_sm89INS1_16FlashAttnFwdSm80INS1_25CollectiveMainloopFwdSm80ILi8ELi1ELb1EN4cute5tupleIJNS5_1CILi128EEENS7_ILi96EEES8_EEELi128ENS_10bfloat16_tEfNS_4arch4Sm80ELb0ELb1ELb0ELb1ELb1ELb0ELb1ELb0EEENS1_21CollectiveEpilogueFwdINS6_IJS8_S8_S9_EEENS6_IJNS7_ILi1EEESH_SH_EEESB_SD_Li256ELb1ELb1ELb0ELb0EEENS1_19SingleTileSchedulerILb1ELb0ELb1ELi128EEEEEEEEEvNT_6ParamsE,"a",@progbits
	.sectionflags	@""
	.align	4
.nv.constant0._ZN7cutlass13device_kernelIN5flash19enable_sm80_to_sm89INS1_16FlashAttnFwdSm80INS1_25CollectiveMainloopFwdSm80ILi8ELi1ELb1EN4cute5tupleIJNS5_1CILi128EEENS7_ILi96EEES8_EEELi128ENS_10bfloat16_tEfNS_4arch4Sm80ELb0ELb1ELb0ELb1ELb1ELb0ELb1ELb0EEENS1_21CollectiveEpilogueFwdINS6_IJS8_S8_S9_EEENS6_IJNS7_ILi1EEESH_SH_EEESB_SD_Li256ELb1ELb1ELb0ELb0EEENS1_19SingleTileSchedulerILb1ELb0ELb1ELi128EEEEEEEEEvNT_6ParamsE:
	.zero		1576


//--------------------- .nv.constant0._ZN7cutlass13device_kernelIN5flash19enable_sm80_to_sm89INS1_16FlashAttnFwdSm80INS1_25CollectiveMainloopFwdSm80ILi8ELi1ELb1EN4cute5tupleIJNS5_1CILi128EEENS7_ILi96EEES8_EEELi128ENS_10bfloat16_tEfNS_4arch4Sm80ELb0ELb1ELb0ELb1ELb1ELb1ELb1ELb0EEENS1_21CollectiveEpilogueFwdINS6_IJS8_S8_S9_EEENS6_IJNS7_ILi1EEESH_SH_EEESB_SD_Li256ELb1ELb1ELb0ELb0EEENS1_19SingleTileSchedulerILb1ELb0ELb1ELi128EEEEEEEEEvNT_6ParamsE --------------------------
	.section	.nv.constant0._ZN7cutlass13device_kernelIN5flash19enable_sm80_to_sm89INS1_16FlashAttnFwdSm80INS1_25CollectiveMainloopFwdSm80ILi8ELi1ELb1EN4cute5tupleIJNS5_1CILi128EEENS7_ILi96EEES8_EEELi128ENS_10bfloat16_tEfNS_4arch4Sm80ELb0ELb1ELb0ELb1ELb1ELb1ELb1ELb0EEENS1_21CollectiveEpilogueFwdINS6_IJS8_S8_S9_EEENS6_IJNS7_ILi1EEESH_SH_EEESB_SD_Li256ELb1ELb1ELb0ELb0EEENS1_19SingleTileSchedulerILb1ELb0ELb1ELi128EEEEEEEEEvNT_6ParamsE,"a",@progbits
	.sectionflags	@""
	.align	4
.nv.constant0._ZN7cutlass13device_kernelIN5flash19enable_sm80_to_sm89INS1_16FlashAttnFwdSm80INS1_25CollectiveMainloopFwdSm80ILi8ELi1ELb1EN4cute5tupleIJNS5_1CILi128EEENS7_ILi96EEES8_EEELi128ENS_10bfloat16_tEfNS_4arch4Sm80ELb0ELb1ELb0ELb1ELb1ELb1ELb1ELb0EEENS1_21CollectiveEpilogueFwdINS6_IJS8_S8_S9_EEENS6_IJNS7_ILi1EEESH_SH_EEESB_SD_Li256ELb1ELb1ELb0ELb0EEENS1_19SingleTileSchedulerILb1ELb0ELb1ELi128EEEEEEEEEvNT_6ParamsE:
	.zero		1576


//--------------------- .nv.constant0._ZN7cutlass13device_kernelIN5flash19enable_sm80_to_sm89INS1_16FlashAttnFwdSm80INS1_25CollectiveMainloopFwdSm80ILi8ELi1ELb1EN4cute5tupleIJNS5_1CILi128EEES8_S8_EEELi128ENS_10bfloat16_tEfNS_4arch4Sm80ELb1ELb0ELb0ELb0ELb1ELb0ELb1ELb0EEENS1_21CollectiveEpilogueFwdIS9_NS6_IJNS7_ILi1EEESF_SF_EEESA_SC_Li256ELb0ELb1ELb0ELb0EEENS1_30DynamicPersistentTileSchedulerILi256ELi256ELb0ELb1ELb0EEEEEEEEEvNT_6ParamsE --------------------------
	.section	.nv.constant0._ZN7cutlass13device_kernelIN5flash19enable_sm80_to_sm89INS1_16FlashAttnFwdSm80INS1_25CollectiveMainloopFwdSm80ILi8ELi1ELb1EN4cute5tupleIJNS5_1CILi128EEES8_S8_EEELi128ENS_10bfloat16_tEfNS_4arch4Sm80ELb1ELb0ELb0ELb0ELb1ELb0ELb1ELb0EEENS1_21CollectiveEpilogueFwdIS9_NS6_IJNS7_ILi1EEESF_SF_EEESA_SC_Li256ELb0ELb1ELb0ELb0EEENS1_30DynamicPersistentTileSchedulerILi256ELi256ELb0ELb1ELb0EEEEEEEEEvNT_6ParamsE,"a",@progbits
	.sectionflags	@""
	.align	4
.nv.constant0._ZN7cutlass13device_kernelIN5flash19enable_sm80_to_sm89INS1_16FlashAttnFwdSm80INS1_25CollectiveMainloopFwdSm80ILi8ELi1ELb1EN4cute5tupleIJNS5_1CILi128EEES8_S8_EEELi128ENS_10bfloat16_tEfNS_4arch4Sm80ELb1ELb0ELb0ELb0ELb1ELb0ELb1ELb0EEENS1_21CollectiveEpilogueFwdIS9_NS6_IJNS7_ILi1EEESF_SF_EEESA_SC_Li256ELb0ELb1ELb0ELb0EEENS1_30DynamicPersistentTileSchedulerILi256ELi256ELb0ELb1ELb0EEEEEEEEEvNT_6ParamsE:
	.zero		1592


//--------------------- .nv.constant0._ZN7cutlass13device_kernelIN5flash19enable_sm80_to_sm89INS1_16FlashAttnFwdSm80INS1_25CollectiveMainloopFwdSm80ILi8ELi1ELb1EN4cute5tupleIJNS5_1CILi128EEES8_S8_EEELi128ENS_10bfloat16_tEfNS_4arch4Sm80ELb1ELb0ELb0ELb1ELb1ELb0ELb1ELb0EEENS1_21CollectiveEpilogueFwdIS9_NS6_IJNS7_ILi1EEESF_SF_EEESA_SC_Li256ELb1ELb1ELb0ELb0EEENS1_19SingleTileSchedulerILb1ELb0ELb1ELi128EEEEEEEEEvNT_6ParamsE --------------------------
	.section	.nv.constant0._ZN7cutlass13device_kernelIN5flash19enable_sm80_to_sm89INS1_16FlashAttnFwdSm80INS1_25CollectiveMainloopFwdSm80ILi8ELi1ELb1EN4cute5tupleIJNS5_1CILi128EEES8_S8_EEELi128ENS_10bfloat16_tEfNS_4arch4Sm80ELb1ELb0ELb0ELb1ELb1ELb0ELb1ELb0EEENS1_21CollectiveEpilogueFwdIS9_NS6_IJNS7_ILi1EEESF_SF_EEESA_SC_Li256ELb1ELb1ELb0ELb0EEENS1_19SingleTileSchedulerILb1ELb0ELb1ELi128EEEEEEEEEvNT_6ParamsE,"a",@progbits
	.sectionflags	@""
	.align	4
.nv.constant0._ZN7cutlass13device_kernelIN5flash19enable_sm80_to_sm89INS1_16FlashAttnFwdSm80INS1_25CollectiveMainloopFwdSm80ILi8ELi1ELb1EN4cute5tupleIJNS5_1CILi128EEES8_S8_EEELi128ENS_10bfloat16_tEfNS_4arch4Sm80ELb1ELb0ELb0ELb1ELb1ELb0ELb1ELb0EEENS1_21CollectiveEpilogueFwdIS9_NS6_IJNS7_ILi1EEESF_SF_EEESA_SC_Li256ELb1ELb1ELb0ELb0EEENS1_19SingleTileSchedulerILb1ELb0ELb1ELi128EEEEEEEEEvNT_6ParamsE:
	.zero		1576


//--------------------- .nv.constant0._ZN7cutlass13device_kernelIN5flash19enable_sm80_to_sm89INS1_16FlashAttnFwdSm80INS1_25CollectiveMainloopFwdSm80ILi8ELi1ELb1EN4cute5tupleIJNS5_1CILi128EEES8_S8_EEELi128ENS_10bfloat16_tEfNS_4arch4Sm80ELb1ELb0ELb0ELb1ELb1ELb1ELb1ELb0EEENS1_21CollectiveEpilogueFwdIS9_NS6_IJNS7_ILi1EEESF_SF_EEESA_SC_Li256ELb1ELb1ELb0ELb0EEENS1_19SingleTileSchedulerILb1ELb0ELb1ELi128EEEEEEEEEvNT_6ParamsE --------------------------
	.section	.nv.constant0._ZN7cutlass13device_kernelIN5flash19enable_sm80_to_sm89INS1_16FlashAttnFwdSm80INS1_25CollectiveMainloopFwdSm80ILi8ELi1ELb1EN4cute5tupleIJNS5_1CILi128EEES8_S8_EEELi128ENS_10bfloat16_tEfNS_4arch4Sm80ELb1ELb0ELb0ELb1ELb1ELb1ELb1ELb0EEENS1_21CollectiveEpilogueFwdIS9_NS6_IJNS7_ILi1EEESF_SF_EEESA_SC_Li256ELb1ELb1ELb0ELb0EEENS1_19SingleTileSchedulerILb1ELb0ELb1ELi128EEEEEEEEEvNT_6ParamsE,"a",@progbits
	.sectionflags	@""
	.align	4
.nv.constant0._ZN7cutlass13device_kernelIN5flash19enable_sm80_to_sm89INS1_16FlashAttnFwdSm80INS1_25CollectiveMainloopFwdSm80ILi8ELi1ELb1EN4cute5tupleIJNS5_1CILi128EEES8_S8_EEELi128ENS_10bfloat16_tEfNS_4arch4Sm80ELb1ELb0ELb0ELb1ELb1ELb1ELb1ELb0EEENS1_21CollectiveEpilogueFwdIS9_NS6_IJNS7_ILi1EEESF_SF_EEESA_SC_Li256ELb1ELb1ELb0ELb0EEENS1_19SingleTileSchedulerILb1ELb0ELb1ELi128EEEEEEEEEvNT_6ParamsE:
	.zero		1576


//--------------------- .nv.constant0._ZN7cutlass13device_kernelIN5flash19enable_sm80_to_sm89INS1_16FlashAttnFwdSm80INS1_25CollectiveMainloopFwdSm80ILi4ELi1ELb0EN4cute5tupleIJNS5_1CILi128EEENS7_ILi64EEES8_EEELi128ENS_10bfloat16_tEfNS_4arch4Sm80ELb0ELb0ELb0ELb0ELb1ELb0ELb1ELb0EEENS1_21CollectiveEpilogueFwdINS6_IJS8_S8_S9_EEENS6_IJNS7_ILi1EEESH_SH_EEESB_SD_Li128ELb0ELb1ELb0ELb0EEENS1_19SingleTileSchedulerILb0ELb0ELb1ELi128EEEEEEEEEvNT_6ParamsE --------------------------
	.section	.nv.constant0._ZN7cutlass13device_kernelIN5flash19enable_sm80_to_sm89INS1_16FlashAttnFwdSm80INS1_25CollectiveMainloopFwdSm80ILi4ELi1ELb0EN4cute5tupleIJNS5_1CILi128EEENS7_ILi64EEES8_EEELi128ENS_10bfloat16_tEfNS_4arch4Sm80ELb0ELb0ELb0ELb0ELb1ELb0ELb1ELb0EEENS1_21CollectiveEpilogueFwdINS6_IJS8_S8_S9_EEENS6_IJNS7_ILi1EEESH_SH_EEESB_SD_Li128ELb0ELb1ELb0ELb0EEENS1_19SingleTileSchedulerILb0ELb0ELb1ELi128EEEEEEEEEvNT_6ParamsE,"a",@progbits
	.sectionflags	@""
	.align	4
.nv.constant0._ZN7cutlass13device_kernelIN5flash19enable_sm80_to_sm89INS1_16FlashAttnFwdSm80INS1_25CollectiveMainloopFwdSm80ILi4ELi1ELb0EN4cute5tupleIJNS5_1CILi128EEENS7_ILi64EEES8_EEELi128ENS_10bfloat16_tEfNS_4arch4Sm80ELb0ELb0ELb0ELb0ELb1ELb0ELb1ELb0EEENS1_21CollectiveEpilogueFwdINS6_IJS8_S8_S9_EEENS6_IJNS7_ILi1EEESH_SH_EEESB_SD_Li128ELb0ELb1ELb0ELb0EEENS1_19SingleTileSchedulerILb0ELb0ELb1ELi128EEEEEEEEEvNT_6ParamsE:
	.zero		1576


//--------------------- .nv.constant0._ZN7cutlass13device_kernelIN5flash19enable_sm80_to_sm89INS1_16FlashAttnFwdSm80INS1_25CollectiveMainloopFwdSm80ILi4ELi1ELb0EN4cute5tupleIJNS5_1CILi128EEENS7_ILi64EEES8_EEELi128ENS_10bfloat16_tEfNS_4arch4Sm80ELb0ELb0ELb0ELb1ELb1ELb0ELb1ELb0EEENS1_21CollectiveEpilogueFwdINS6_IJS8_S8_S9_EEENS6_IJNS7_ILi1EEESH_SH_EEESB_SD_Li128ELb1ELb1ELb0ELb0EEENS1_19SingleTileSchedulerILb1ELb0ELb1ELi128EEEEEEEEEvNT_6ParamsE --------------------------
	.section	.nv.constant0._ZN7cutlass13device_kernelIN5flash19enable_sm80_to_sm89INS1_16FlashAttnFwdSm80INS1_25CollectiveMainloopFwdSm80ILi4ELi1ELb0EN4cute5tupleIJNS5_1CILi128EEENS7_ILi64EEES8_EEELi128ENS_10bfloat16_tEfNS_4arch4Sm80ELb0ELb0ELb0ELb1ELb1ELb0ELb1ELb0EEENS1_21CollectiveEpilogueFwdINS6_IJS8_S8_S9_EEENS6_IJNS7_ILi1EEESH_SH_EEESB_SD_Li128ELb1ELb1ELb0ELb0EEENS1_19SingleTileSchedulerILb1ELb0ELb1ELi128EEEEEEEEEvNT_6ParamsE,"a",@progbits
	.sectionflags	@""
	.align	4
.nv.constant0._ZN7cutlass13device_kernelIN5flash19enable_sm80_to_sm89INS1_16FlashAttnFwdSm80INS1_25CollectiveMainloopFwdSm80ILi4ELi1ELb0EN4cute5tupleIJNS5_1CILi128EEENS7_ILi64EEES8_EEELi128ENS_10bfloat16_tEfNS_4arch4Sm80ELb0ELb0ELb0ELb1ELb1ELb0ELb1ELb0EEENS1_21CollectiveEpilogueFwdINS6_IJS8_S8_S9_EEENS6_IJNS7_ILi1EEESH_SH_EEESB_SD_Li128ELb1ELb1ELb0ELb0EEENS1_19SingleTileSchedulerILb1ELb0ELb1ELi128EEEEEEEEEvNT_6ParamsE:
	.zero		1576


//--------------------- .nv.constant0._ZN7cutlass13device_kernelIN5flash19enable_sm80_to_sm89INS1_16FlashAttnFwdSm80INS1_25CollectiveMainloopFwdSm80ILi4ELi1ELb0EN4cute5tupleIJNS5_1CILi128EEENS7_ILi64EEES8_EEELi128ENS_10bfloat16_tEfNS_4arch4Sm80ELb0ELb0ELb0ELb1ELb1ELb1ELb1ELb0EEENS1_21CollectiveEpilogueFwdINS6_IJS8_S8_S9_EEENS6_IJNS7_ILi1EEESH_SH_EEESB_SD_Li128ELb1ELb1ELb0ELb0EEENS1_19SingleTileSchedulerILb1ELb0ELb1ELi128EEEEEEEEEvNT_6ParamsE --------------------------
	.section	.nv.constant0._ZN7cutlass13device_kernelIN5flash19enable_sm80_to_sm89INS1_16FlashAttnFwdSm80INS1_25CollectiveMainloopFwdSm80ILi4ELi1ELb0EN4cute5tupleIJNS5_1CILi128EEENS7_ILi64EEES8_EEELi128ENS_10bfloat16_tEfNS_4arch4Sm80ELb0ELb0ELb0ELb1ELb1ELb1ELb1ELb0EEENS1_21CollectiveEpilogueFwdINS6_IJS8_S8_S9_EEENS6_IJNS7_ILi1EEESH_SH_EEESB_SD_Li128ELb1ELb1ELb0ELb0EEENS1_19SingleTileSchedulerILb1ELb0ELb1ELi128EEEEEEEEEvNT_6ParamsE,"a",@progbits
	.sectionflags	@""
	.align	4
.nv.constant0._ZN7cutlass13device_kernelIN5flash19enable_sm80_to_sm89INS1_16FlashAttnFwdSm80INS1_25CollectiveMainloopFwdSm80ILi4ELi1ELb0EN4cute5tupleIJNS5_1CILi128EEENS7_ILi64EEES8_EEELi128ENS_10bfloat16_tEfNS_4arch4Sm80ELb0ELb0ELb0ELb1ELb1ELb1ELb1ELb0EEENS1_21CollectiveEpilogueFwdINS6_IJS8_S8_S9_EEENS6_IJNS7_ILi1EEESH_SH_EEESB_SD_Li128ELb1ELb1ELb0ELb0EEENS1_19SingleTileSchedulerILb1ELb0ELb1ELi128EEEEEEEEEvNT_6ParamsE:
	.zero		1576


//--------------------- .nv.constant0._ZN7cutlass13device_kernelIN5flash19enable_sm80_to_sm89INS1_16FlashAttnFwdSm80INS1_25CollectiveMainloopFwdSm80ILi4ELi1ELb0EN4cute5tupleIJNS5_1CILi128EEENS7_ILi48EEES8_EEELi128ENS_10bfloat16_tEfNS_4arch4Sm80ELb0ELb1ELb0ELb0ELb1ELb0ELb1ELb0EEENS1_21CollectiveEpilogueFwdINS6_IJS8_S8_S9_EEENS6_IJNS7_ILi1EEESH_SH_EEESB_SD_Li128ELb0ELb1ELb0ELb0EEENS1_19SingleTileSchedulerILb0ELb0ELb1ELi128EEEEEEEEEvNT_6ParamsE --------------------------
	.section	.nv.constant0._ZN7cutlass13device_kernelIN5flash19enable_sm80_to_sm89INS1_16FlashAttnFwdSm80INS1_25CollectiveMainloopFwdSm80ILi4ELi1ELb0EN4cute5tupleIJNS5_1CILi128EEENS7_ILi48EEES8_EEELi128ENS_10bfloat16_tEfNS_4arch4Sm80ELb0ELb1ELb0ELb0ELb1ELb0ELb1ELb0EEENS1_21CollectiveEpilogueFwdINS6_IJS8_S8_S9_EEENS6_IJNS7_ILi1EEESH_SH_EEESB_SD_Li128ELb0ELb1ELb0ELb0EEENS1_19SingleTileSchedulerILb0ELb0ELb1ELi128EEEEEEEEEvNT_6ParamsE,"a",@progbits
	.sectionflags	@""
	.align	4
.nv.constant0._ZN7cutlass13device_kernelIN5flash19enable_sm80_to_sm89INS1_16FlashAttnFwdSm80INS1_25CollectiveMainloopFwdSm80ILi4ELi1ELb0EN4cute5tupleIJNS5_1CILi128EEENS7_ILi48EEES8_EEELi128ENS_10bfloat16_tEfNS_4arch4Sm80ELb0ELb1ELb0ELb0ELb1ELb0ELb1ELb0EEENS1_21CollectiveEpilogueFwdINS6_IJS8_S8_S9_EEENS6_IJNS7_ILi1EEESH_SH_EEESB_SD_Li128ELb0ELb1ELb0ELb0EEENS1_19SingleTileSchedulerILb0ELb0ELb1ELi128EEEEEEEEEvNT_6ParamsE:
	.zero		1576


//--------------------- .nv.constant0._ZN7cutlass13device_kernelIN5flash19enable_sm80_to_sm89INS1_16FlashAttnFwdSm80INS1_25CollectiveMainloopFwdSm80ILi4ELi1ELb0EN4cute5tupleIJNS5_1CILi128EEENS7_ILi48EEES8_EEELi128ENS_10bfloat16_tEfNS_4arch4Sm80ELb0ELb1ELb0ELb1ELb1ELb0ELb1ELb0EEENS1_21CollectiveEpilogueFwdINS6_IJS8_S8_S9_EEENS6_IJNS7_ILi1EEESH_SH_EEESB_SD_Li128ELb1ELb1ELb0ELb0EEENS1_19SingleTileSchedulerILb1ELb0ELb1ELi128EEEEEEEEEvNT_6ParamsE --------------------------
	.section	.nv.constant0._ZN7cutlass13device_kernelIN5flash19enable_sm80_to_sm89INS1_16FlashAttnFwdSm80INS1_25CollectiveMainloopFwdSm80ILi4ELi1ELb0EN4cute5tupleIJNS5_1CILi128EEENS7_ILi48EEES8_EEELi128ENS_10bfloat16_tEfNS_4arch4Sm80ELb0ELb1ELb0ELb1ELb1ELb0ELb1ELb0EEENS1_21CollectiveEpilogueFwdINS6_IJS8_S8_S9_EEENS6_IJNS7_ILi1EEESH_SH_EEESB_SD_Li128ELb1ELb1ELb0ELb0EEENS1_19SingleTileSchedulerILb1ELb0ELb1ELi128EEEEEEEEEvNT_6ParamsE,"a",@progbits
	.sectionflags	@""
	.align	4
.nv.constant0._ZN7cutlass13device_kernelIN5flash19enable_sm80_to_sm89INS1_16FlashAttnFwdSm80INS1_25CollectiveMainloopFwdSm80ILi4ELi1ELb0EN4cute5tupleIJNS5_1CILi128EEENS7_ILi48EEES8_EEELi128ENS_10bfloat16_tEfNS_4arch4Sm80ELb0ELb1ELb0ELb1ELb1ELb0ELb1ELb0EEENS1_21CollectiveEpilogueFwdINS6_IJS8_S8_S9_EEENS6_IJNS7_ILi1EEESH_SH_EEESB_SD_Li128ELb1ELb1ELb0ELb0EEENS1_19SingleTileSchedulerILb1ELb0ELb1ELi128EEEEEEEEEvNT_6ParamsE:
	.zero		1576


//--------------------- .nv.constant0._ZN7cutlass13device_kernelIN5flash19enable_sm80_to_sm89INS1_16FlashAttnFwdSm80INS1_25CollectiveMainloopFwdSm80ILi4ELi1ELb0EN4cute5tupleIJNS5_1CILi128EEENS7_ILi48EEES8_EEELi128ENS_10bfloat16_tEfNS_4arch4Sm80ELb0ELb1ELb0ELb1ELb1ELb1ELb1ELb0EEENS1_21CollectiveEpilogueFwdINS6_IJS8_S8_S9_EEENS6_IJNS7_ILi1EEESH_SH_EEESB_SD_Li128ELb1ELb1ELb0ELb0EEENS1_19SingleTileSchedulerILb1ELb0ELb1ELi128EEEEEEEEEvNT_6ParamsE --------------------------
	.section	.nv.constant0._ZN7cutlass13device_kernelIN5flash19enable_sm80_to_sm89INS1_16FlashAttnFwdSm80INS1_25CollectiveMainloopFwdSm80ILi4ELi1ELb0EN4cute5tupleIJNS5_1CILi128EEENS7_ILi48EEES8_EEELi128ENS_10bfloat16_tEfNS_4arch4Sm80ELb0ELb1ELb0ELb1ELb1ELb1ELb1ELb0EEENS1_21CollectiveEpilogueFwdINS6_IJS8_S8_S9_EEENS6_IJNS7_ILi1EEESH_SH_EEESB_SD_Li128ELb1ELb1ELb0ELb0EEENS1_19SingleTileSchedulerILb1ELb0ELb1ELi128EEEEEEEEEvNT_6ParamsE,"a",@progbits
	.sectionflags	@""
	.align	4
.nv.constant0._ZN7cutlass13device_kernelIN5flash19enable_sm80_to_sm89INS1_16FlashAttnFwdSm80INS1_25CollectiveMainloopFwdSm80ILi4ELi1ELb0EN4cute5tupleIJNS5_1CILi128EEENS7_ILi48EEES8_EEELi128ENS_10bfloat16_tEfNS_4arch4Sm80ELb0ELb1ELb0ELb1ELb1ELb1ELb1ELb0EEENS1_21CollectiveEpilogueFwdINS6_IJS8_S8_S9_EEENS6_IJNS7_ILi1EEESH_SH_EEESB_SD_Li128ELb1ELb1ELb0ELb0EEENS1_19SingleTileSchedulerILb1ELb0ELb1ELi128EEEEEEEEEvNT_6ParamsE:
	.zero		1576


//--------------------- .nv.constant0._ZN7cutlass13device_kernelIN5flash19enable_sm80_to_sm89INS1_16FlashAttnFwdSm80INS1_25CollectiveMainloopFwdSm80ILi4ELi1ELb0EN4cute5tupleIJNS5_1CILi128EEENS7_ILi64EEES8_EEELi128ENS_10bfloat16_tEfNS_4arch4Sm80ELb1ELb0ELb0ELb0ELb1ELb0ELb1ELb0EEENS1_21CollectiveEpilogueFwdINS6_IJS8_S8_S9_EEENS6_IJNS7_ILi1EEESH_SH_EEESB_SD_Li128ELb0ELb1ELb0ELb0EEENS1_30DynamicPersistentTileSchedulerILi128ELi128ELb0ELb1ELb0EEEEEEEEEvNT_6ParamsE --------------------------
	.section	.nv.constant0._ZN7cutlass13device_kernelIN5flash19enable_sm80_to_sm89INS1_16FlashAttnFwdSm80INS1_25CollectiveMainloopFwdSm80ILi4ELi1ELb0EN4cute5tupleIJNS5_1CILi128EEENS7_ILi64EEES8_EEELi128ENS_10bfloat16_tEfNS_4arch4Sm80ELb1ELb0ELb0ELb0ELb1ELb0ELb1ELb0EEENS1_21CollectiveEpilogueFwdINS6_IJS8_S8_S9_EEENS6_IJNS7_ILi1EEESH_SH_EEESB_SD_Li128ELb0ELb1ELb0ELb0EEENS1_30DynamicPersistentTileSchedulerILi128ELi128ELb0ELb1ELb0EEEEEEEEEvNT_6ParamsE,"a",@progbits
	.sectionflags	@""
	.align	4
.nv.constant0._ZN7cutlass13device_kernelIN5flash19enable_sm80_to_sm89INS1_16FlashAttnFwdSm80INS1_25CollectiveMainloopFwdSm80ILi4ELi1ELb0EN4cute5tupleIJNS5_1CILi128EEENS7_ILi64EEES8_EEELi128ENS_10bfloat16_tEfNS_4arch4Sm80ELb1ELb0ELb0ELb0ELb1ELb0ELb1ELb0EEENS1_21CollectiveEpilogueFwdINS6_IJS8_S8_S9_EEENS6_IJNS7_ILi1EEESH_SH_EEESB_SD_Li128ELb0ELb1ELb0ELb0EEENS1_30DynamicPersistentTileSchedulerILi128ELi128ELb0ELb1ELb0EEEEEEEEEvNT_6ParamsE:
	.zero		1592


//--------------------- .nv.constant0._ZN7cutlass13device_kernelIN5flash19enable_sm80_to_sm89INS1_16FlashAttnFwdSm80INS1_25CollectiveMainloopFwdSm80ILi4ELi1ELb0EN4cute5tupleIJNS5_1CILi128EEENS7_ILi64EEES8_EEELi128ENS_10bfloat16_tEfNS_4arch4Sm80ELb1ELb0ELb0ELb1ELb1ELb0ELb1ELb0EEENS1_21CollectiveEpilogueFwdINS6_IJS8_S8_S9_EEENS6_IJNS7_ILi1EEESH_SH_EEESB_SD_Li128ELb1ELb1ELb0ELb0EEENS1_19SingleTileSchedulerILb1ELb0ELb1ELi128EEEEEEEEEvNT_6ParamsE --------------------------
	.section	.nv.constant0._ZN7cutlass13device_kernelIN5flash19enable_sm80_to_sm89INS1_16FlashAttnFwdSm80INS1_25CollectiveMainloopFwdSm80ILi4ELi1ELb0EN4cute5tupleIJNS5_1CILi128EEENS7_ILi64EEES8_EEELi128ENS_10bfloat16_tEfNS_4arch4Sm80ELb1ELb0ELb0ELb1ELb1ELb0ELb1ELb0EEENS1_21CollectiveEpilogueFwdINS6_IJS8_S8_S9_EEENS6_IJNS7_ILi1EEESH_SH_EEESB_SD_Li128ELb1ELb1ELb0ELb0EEENS1_19SingleTileSchedulerILb1ELb0ELb1ELi128EEEEEEEEEvNT_6ParamsE,"a",@progbits
	.sectionflags	@""
	.align	4
.nv.constant0._ZN7cutlass13device_kernelIN5flash19enable_sm80_to_sm89INS1_16FlashAttnFwdSm80INS1_25CollectiveMainloopFwdSm80ILi4ELi1ELb0EN4cute5tupleIJNS5_1CILi128EEENS7_ILi64EEES8_EEELi128ENS_10bfloat16_tEfNS_4arch4Sm80ELb1ELb0ELb0ELb1ELb1ELb0ELb1ELb0EEENS1_21CollectiveEpilogueFwdINS6_IJS8_S8_S9_EEENS6_IJNS7_ILi1EEESH_SH_EEESB_SD_Li128ELb1ELb1ELb0ELb0EEENS1_19SingleTileSchedulerILb1ELb0ELb1ELi128EEEEEEEEEvNT_6ParamsE:
	.zero		1576


//--------------------- .nv.constant0._ZN7cutlass13device_kernelIN5flash19enable_sm80_to_sm89INS1_16FlashAttnFwdSm80INS1_25CollectiveMainloopFwdSm80ILi4ELi1ELb0EN4cute5tupleIJNS5_1CILi128EEENS7_ILi64EEES8_EEELi128ENS_10bfloat16_tEfNS_4arch4Sm80ELb1ELb0ELb0ELb1ELb1ELb1ELb1ELb0EEENS1_21CollectiveEpilogueFwdINS6_IJS8_S8_S9_EEENS6_IJNS7_ILi1EEESH_SH_EEESB_SD_Li128ELb1ELb1ELb0ELb0EEENS1_19SingleTileSchedulerILb1ELb0ELb1ELi128EEEEEEEEEvNT_6ParamsE --------------------------
	.section	.nv.constant0._ZN7cutlass13device_kernelIN5flash19enable_sm80_to_sm89INS1_16FlashAttnFwdSm80INS1_25CollectiveMainloopFwdSm80ILi4ELi1ELb0EN4cute5tupleIJNS5_1CILi128EEENS7_ILi64EEES8_EEELi128ENS_10bfloat16_tEfNS_4arch4Sm80ELb1ELb0ELb0ELb1ELb1ELb1ELb1ELb0EEENS1_21CollectiveEpilogueFwdINS6_IJS8_S8_S9_EEENS6_IJNS7_ILi1EEESH_SH_EEESB_SD_Li128ELb1ELb1ELb0ELb0EEENS1_19SingleTileSchedulerILb1ELb0ELb1ELi128EEEEEEEEEvNT_6ParamsE,"a",@progbits
	.sectionflags	@""
	.align	4
.nv.constant0._ZN7cutlass13device_kernelIN5flash19enable_sm80_to_sm89INS1_16FlashAttnFwdSm80INS1_25CollectiveMainloopFwdSm80ILi4ELi1ELb0EN4cute5tupleIJNS5_1CILi128EEENS7_ILi64EEES8_EEELi128ENS_10bfloat16_tEfNS_4arch4Sm80ELb1ELb0ELb0ELb1ELb1ELb1ELb1ELb0EEENS1_21CollectiveEpilogueFwdINS6_IJS8_S8_S9_EEENS6_IJNS7_ILi1EEESH_SH_EEESB_SD_Li128ELb1ELb1ELb0ELb0EEENS1_19SingleTileSchedulerILb1ELb0ELb1ELi128EEEEEEEEEvNT_6ParamsE:
	.zero		1576


//--------------------- SYMBOLS --------------------------

	.type		.nv.reservedSmem.offset0,@object
	.size		.nv.reservedSmem.offset0,0x4
